//
// Generated by NVIDIA NVVM Compiler
//
// Compiler Build ID: CL-36424714
// Cuda compilation tools, release 13.0, V13.0.88
// Based on NVVM 20.0.0
//

.version 9.0
.target sm_100
.address_size 64

	// .globl	_Z16histogram_kernelPKcjPjii
.extern .shared .align 16 .b8 sHistogram[];

.visible .entry _Z16histogram_kernelPKcjPjii(
	.param .u64 .ptr .align 1 _Z16histogram_kernelPKcjPjii_param_0,
	.param .u32 _Z16histogram_kernelPKcjPjii_param_1,
	.param .u64 .ptr .align 1 _Z16histogram_kernelPKcjPjii_param_2,
	.param .u32 _Z16histogram_kernelPKcjPjii_param_3,
	.param .u32 _Z16histogram_kernelPKcjPjii_param_4
)
{
	.reg .pred 	%p<517>;
	.reg .b32 	%r<951>;
	.reg .b64 	%rd<9>;

	ld.param.u64 	%rd3, [_Z16histogram_kernelPKcjPjii_param_0];
	ld.param.u32 	%r142, [_Z16histogram_kernelPKcjPjii_param_1];
	ld.param.u64 	%rd4, [_Z16histogram_kernelPKcjPjii_param_2];
	ld.param.u32 	%r143, [_Z16histogram_kernelPKcjPjii_param_3];
	ld.param.u32 	%r144, [_Z16histogram_kernelPKcjPjii_param_4];
	sub.s32 	%r1, %r144, %r143;
	add.s32 	%r2, %r1, 1;
	mov.u32 	%r950, %tid.x;
	shl.b32 	%r4, %r2, 3;
	setp.ge.s32 	%p1, %r950, %r4;
	@%p1 bra 	$L__BB0_3;
	mov.u32 	%r5, %ntid.x;
	mov.u32 	%r949, %r950;
$L__BB0_2:
	shl.b32 	%r145, %r949, 2;
	mov.u32 	%r146, sHistogram;
	add.s32 	%r147, %r146, %r145;
	mov.b32 	%r148, 0;
	st.shared.u32 	[%r147], %r148;
	add.s32 	%r949, %r949, %r5;
	setp.lt.s32 	%p2, %r949, %r4;
	@%p2 bra 	$L__BB0_2;
$L__BB0_3:
	bar.sync 	0;
	mov.u32 	%r149, %ctaid.x;
	mov.u32 	%r8, %ntid.x;
	mad.lo.s32 	%r150, %r149, %r8, %r950;
	shl.b32 	%r9, %r150, 7;
	and.b32  	%r151, %r950, 7;
	mul.lo.s32 	%r152, %r2, %r151;
	sub.s32 	%r10, %r152, %r143;
	setp.ge.u32 	%p3, %r9, %r142;
	cvt.s64.s32 	%rd5, %r9;
	cvta.to.global.u64 	%rd6, %rd3;
	add.s64 	%rd1, %rd6, %rd5;
	@%p3 bra 	$L__BB0_6;
	ld.global.u8 	%r11, [%rd1];
	setp.gt.s32 	%p4, %r143, %r11;
	setp.lt.s32 	%p5, %r144, %r11;
	or.pred  	%p6, %p4, %p5;
	@%p6 bra 	$L__BB0_6;
	add.s32 	%r153, %r10, %r11;
	shl.b32 	%r154, %r153, 2;
	mov.u32 	%r155, sHistogram;
	add.s32 	%r156, %r155, %r154;
	atom.shared.add.u32 	%r157, [%r156], 1;
$L__BB0_6:
	add.s32 	%r158, %r9, 1;
	setp.ge.u32 	%p7, %r158, %r142;
	@%p7 bra 	$L__BB0_9;
	ld.global.u8 	%r12, [%rd1+1];
	setp.gt.s32 	%p8, %r143, %r12;
	setp.lt.s32 	%p9, %r144, %r12;
	or.pred  	%p10, %p8, %p9;
	@%p10 bra 	$L__BB0_9;
	add.s32 	%r159, %r10, %r12;
	shl.b32 	%r160, %r159, 2;
	mov.u32 	%r161, sHistogram;
	add.s32 	%r162, %r161, %r160;
	atom.shared.add.u32 	%r163, [%r162], 1;
$L__BB0_9:
	add.s32 	%r164, %r9, 2;
	setp.ge.u32 	%p11, %r164, %r142;
	@%p11 bra 	$L__BB0_12;
	ld.global.u8 	%r13, [%rd1+2];
	setp.gt.s32 	%p12, %r143, %r13;
	setp.lt.s32 	%p13, %r144, %r13;
	or.pred  	%p14, %p12, %p13;
	@%p14 bra 	$L__BB0_12;
	add.s32 	%r165, %r10, %r13;
	shl.b32 	%r166, %r165, 2;
	mov.u32 	%r167, sHistogram;
	add.s32 	%r168, %r167, %r166;
	atom.shared.add.u32 	%r169, [%r168], 1;
$L__BB0_12:
	add.s32 	%r170, %r9, 3;
	setp.ge.u32 	%p15, %r170, %r142;
	@%p15 bra 	$L__BB0_15;
	ld.global.u8 	%r14, [%rd1+3];
	setp.gt.s32 	%p16, %r143, %r14;
	setp.lt.s32 	%p17, %r144, %r14;
	or.pred  	%p18, %p16, %p17;
	@%p18 bra 	$L__BB0_15;
	add.s32 	%r171, %r10, %r14;
	shl.b32 	%r172, %r171, 2;
	mov.u32 	%r173, sHistogram;
	add.s32 	%r174, %r173, %r172;
	atom.shared.add.u32 	%r175, [%r174], 1;
$L__BB0_15:
	add.s32 	%r176, %r9, 4;
	setp.ge.u32 	%p19, %r176, %r142;
	@%p19 bra 	$L__BB0_18;
	ld.global.u8 	%r15, [%rd1+4];
	setp.gt.s32 	%p20, %r143, %r15;
	setp.lt.s32 	%p21, %r144, %r15;
	or.pred  	%p22, %p20, %p21;
	@%p22 bra 	$L__BB0_18;
	add.s32 	%r177, %r10, %r15;
	shl.b32 	%r178, %r177, 2;
	mov.u32 	%r179, sHistogram;
	add.s32 	%r180, %r179, %r178;
	atom.shared.add.u32 	%r181, [%r180], 1;
$L__BB0_18:
	add.s32 	%r182, %r9, 5;
	setp.ge.u32 	%p23, %r182, %r142;
	@%p23 bra 	$L__BB0_21;
	ld.global.u8 	%r16, [%rd1+5];
	setp.gt.s32 	%p24, %r143, %r16;
	setp.lt.s32 	%p25, %r144, %r16;
	or.pred  	%p26, %p24, %p25;
	@%p26 bra 	$L__BB0_21;
	add.s32 	%r183, %r10, %r16;
	shl.b32 	%r184, %r183, 2;
	mov.u32 	%r185, sHistogram;
	add.s32 	%r186, %r185, %r184;
	atom.shared.add.u32 	%r187, [%r186], 1;
$L__BB0_21:
	add.s32 	%r188, %r9, 6;
	setp.ge.u32 	%p27, %r188, %r142;
	@%p27 bra 	$L__BB0_24;
	ld.global.u8 	%r17, [%rd1+6];
	setp.gt.s32 	%p28, %r143, %r17;
	setp.lt.s32 	%p29, %r144, %r17;
	or.pred  	%p30, %p28, %p29;
	@%p30 bra 	$L__BB0_24;
	add.s32 	%r189, %r10, %r17;
	shl.b32 	%r190, %r189, 2;
	mov.u32 	%r191, sHistogram;
	add.s32 	%r192, %r191, %r190;
	atom.shared.add.u32 	%r193, [%r192], 1;
$L__BB0_24:
	add.s32 	%r194, %r9, 7;
	setp.ge.u32 	%p31, %r194, %r142;
	@%p31 bra 	$L__BB0_27;
	ld.global.u8 	%r18, [%rd1+7];
	setp.gt.s32 	%p32, %r143, %r18;
	setp.lt.s32 	%p33, %r144, %r18;
	or.pred  	%p34, %p32, %p33;
	@%p34 bra 	$L__BB0_27;
	add.s32 	%r195, %r10, %r18;
	shl.b32 	%r196, %r195, 2;
	mov.u32 	%r197, sHistogram;
	add.s32 	%r198, %r197, %r196;
	atom.shared.add.u32 	%r199, [%r198], 1;
$L__BB0_27:
	add.s32 	%r200, %r9, 8;
	setp.ge.u32 	%p35, %r200, %r142;
	@%p35 bra 	$L__BB0_30;
	ld.global.u8 	%r19, [%rd1+8];
	setp.gt.s32 	%p36, %r143, %r19;
	setp.lt.s32 	%p37, %r144, %r19;
	or.pred  	%p38, %p36, %p37;
	@%p38 bra 	$L__BB0_30;
	add.s32 	%r201, %r10, %r19;
	shl.b32 	%r202, %r201, 2;
	mov.u32 	%r203, sHistogram;
	add.s32 	%r204, %r203, %r202;
	atom.shared.add.u32 	%r205, [%r204], 1;
$L__BB0_30:
	add.s32 	%r206, %r9, 9;
	setp.ge.u32 	%p39, %r206, %r142;
	@%p39 bra 	$L__BB0_33;
	ld.global.u8 	%r20, [%rd1+9];
	setp.gt.s32 	%p40, %r143, %r20;
	setp.lt.s32 	%p41, %r144, %r20;
	or.pred  	%p42, %p40, %p41;
	@%p42 bra 	$L__BB0_33;
	add.s32 	%r207, %r10, %r20;
	shl.b32 	%r208, %r207, 2;
	mov.u32 	%r209, sHistogram;
	add.s32 	%r210, %r209, %r208;
	atom.shared.add.u32 	%r211, [%r210], 1;
$L__BB0_33:
	add.s32 	%r212, %r9, 10;
	setp.ge.u32 	%p43, %r212, %r142;
	@%p43 bra 	$L__BB0_36;
	ld.global.u8 	%r21, [%rd1+10];
	setp.gt.s32 	%p44, %r143, %r21;
	setp.lt.s32 	%p45, %r144, %r21;
	or.pred  	%p46, %p44, %p45;
	@%p46 bra 	$L__BB0_36;
	add.s32 	%r213, %r10, %r21;
	shl.b32 	%r214, %r213, 2;
	mov.u32 	%r215, sHistogram;
	add.s32 	%r216, %r215, %r214;
	atom.shared.add.u32 	%r217, [%r216], 1;
$L__BB0_36:
	add.s32 	%r218, %r9, 11;
	setp.ge.u32 	%p47, %r218, %r142;
	@%p47 bra 	$L__BB0_39;
	ld.global.u8 	%r22, [%rd1+11];
	setp.gt.s32 	%p48, %r143, %r22;
	setp.lt.s32 	%p49, %r144, %r22;
	or.pred  	%p50, %p48, %p49;
	@%p50 bra 	$L__BB0_39;
	add.s32 	%r219, %r10, %r22;
	shl.b32 	%r220, %r219, 2;
	mov.u32 	%r221, sHistogram;
	add.s32 	%r222, %r221, %r220;
	atom.shared.add.u32 	%r223, [%r222], 1;
$L__BB0_39:
	add.s32 	%r224, %r9, 12;
	setp.ge.u32 	%p51, %r224, %r142;
	@%p51 bra 	$L__BB0_42;
	ld.global.u8 	%r23, [%rd1+12];
	setp.gt.s32 	%p52, %r143, %r23;
	setp.lt.s32 	%p53, %r144, %r23;
	or.pred  	%p54, %p52, %p53;
	@%p54 bra 	$L__BB0_42;
	add.s32 	%r225, %r10, %r23;
	shl.b32 	%r226, %r225, 2;
	mov.u32 	%r227, sHistogram;
	add.s32 	%r228, %r227, %r226;
	atom.shared.add.u32 	%r229, [%r228], 1;
$L__BB0_42:
	add.s32 	%r230, %r9, 13;
	setp.ge.u32 	%p55, %r230, %r142;
	@%p55 bra 	$L__BB0_45;
	ld.global.u8 	%r24, [%rd1+13];
	setp.gt.s32 	%p56, %r143, %r24;
	setp.lt.s32 	%p57, %r144, %r24;
	or.pred  	%p58, %p56, %p57;
	@%p58 bra 	$L__BB0_45;
	add.s32 	%r231, %r10, %r24;
	shl.b32 	%r232, %r231, 2;
	mov.u32 	%r233, sHistogram;
	add.s32 	%r234, %r233, %r232;
	atom.shared.add.u32 	%r235, [%r234], 1;
$L__BB0_45:
	add.s32 	%r236, %r9, 14;
	setp.ge.u32 	%p59, %r236, %r142;
	@%p59 bra 	$L__BB0_48;
	ld.global.u8 	%r25, [%rd1+14];
	setp.gt.s32 	%p60, %r143, %r25;
	setp.lt.s32 	%p61, %r144, %r25;
	or.pred  	%p62, %p60, %p61;
	@%p62 bra 	$L__BB0_48;
	add.s32 	%r237, %r10, %r25;
	shl.b32 	%r238, %r237, 2;
	mov.u32 	%r239, sHistogram;
	add.s32 	%r240, %r239, %r238;
	atom.shared.add.u32 	%r241, [%r240], 1;
$L__BB0_48:
	add.s32 	%r242, %r9, 15;
	setp.ge.u32 	%p63, %r242, %r142;
	@%p63 bra 	$L__BB0_51;
	ld.global.u8 	%r26, [%rd1+15];
	setp.gt.s32 	%p64, %r143, %r26;
	setp.lt.s32 	%p65, %r144, %r26;
	or.pred  	%p66, %p64, %p65;
	@%p66 bra 	$L__BB0_51;
	add.s32 	%r243, %r10, %r26;
	shl.b32 	%r244, %r243, 2;
	mov.u32 	%r245, sHistogram;
	add.s32 	%r246, %r245, %r244;
	atom.shared.add.u32 	%r247, [%r246], 1;
$L__BB0_51:
	add.s32 	%r248, %r9, 16;
	setp.ge.u32 	%p67, %r248, %r142;
	@%p67 bra 	$L__BB0_54;
	ld.global.u8 	%r27, [%rd1+16];
	setp.gt.s32 	%p68, %r143, %r27;
	setp.lt.s32 	%p69, %r144, %r27;
	or.pred  	%p70, %p68, %p69;
	@%p70 bra 	$L__BB0_54;
	add.s32 	%r249, %r10, %r27;
	shl.b32 	%r250, %r249, 2;
	mov.u32 	%r251, sHistogram;
	add.s32 	%r252, %r251, %r250;
	atom.shared.add.u32 	%r253, [%r252], 1;
$L__BB0_54:
	add.s32 	%r254, %r9, 17;
	setp.ge.u32 	%p71, %r254, %r142;
	@%p71 bra 	$L__BB0_57;
	ld.global.u8 	%r28, [%rd1+17];
	setp.gt.s32 	%p72, %r143, %r28;
	setp.lt.s32 	%p73, %r144, %r28;
	or.pred  	%p74, %p72, %p73;
	@%p74 bra 	$L__BB0_57;
	add.s32 	%r255, %r10, %r28;
	shl.b32 	%r256, %r255, 2;
	mov.u32 	%r257, sHistogram;
	add.s32 	%r258, %r257, %r256;
	atom.shared.add.u32 	%r259, [%r258], 1;
$L__BB0_57:
	add.s32 	%r260, %r9, 18;
	setp.ge.u32 	%p75, %r260, %r142;
	@%p75 bra 	$L__BB0_60;
	ld.global.u8 	%r29, [%rd1+18];
	setp.gt.s32 	%p76, %r143, %r29;
	setp.lt.s32 	%p77, %r144, %r29;
	or.pred  	%p78, %p76, %p77;
	@%p78 bra 	$L__BB0_60;
	add.s32 	%r261, %r10, %r29;
	shl.b32 	%r262, %r261, 2;
	mov.u32 	%r263, sHistogram;
	add.s32 	%r264, %r263, %r262;
	atom.shared.add.u32 	%r265, [%r264], 1;
$L__BB0_60:
	add.s32 	%r266, %r9, 19;
	setp.ge.u32 	%p79, %r266, %r142;
	@%p79 bra 	$L__BB0_63;
	ld.global.u8 	%r30, [%rd1+19];
	setp.gt.s32 	%p80, %r143, %r30;
	setp.lt.s32 	%p81, %r144, %r30;
	or.pred  	%p82, %p80, %p81;
	@%p82 bra 	$L__BB0_63;
	add.s32 	%r267, %r10, %r30;
	shl.b32 	%r268, %r267, 2;
	mov.u32 	%r269, sHistogram;
	add.s32 	%r270, %r269, %r268;
	atom.shared.add.u32 	%r271, [%r270], 1;
$L__BB0_63:
	add.s32 	%r272, %r9, 20;
	setp.ge.u32 	%p83, %r272, %r142;
	@%p83 bra 	$L__BB0_66;
	ld.global.u8 	%r31, [%rd1+20];
	setp.gt.s32 	%p84, %r143, %r31;
	setp.lt.s32 	%p85, %r144, %r31;
	or.pred  	%p86, %p84, %p85;
	@%p86 bra 	$L__BB0_66;
	add.s32 	%r273, %r10, %r31;
	shl.b32 	%r274, %r273, 2;
	mov.u32 	%r275, sHistogram;
	add.s32 	%r276, %r275, %r274;
	atom.shared.add.u32 	%r277, [%r276], 1;
$L__BB0_66:
	add.s32 	%r278, %r9, 21;
	setp.ge.u32 	%p87, %r278, %r142;
	@%p87 bra 	$L__BB0_69;
	ld.global.u8 	%r32, [%rd1+21];
	setp.gt.s32 	%p88, %r143, %r32;
	setp.lt.s32 	%p89, %r144, %r32;
	or.pred  	%p90, %p88, %p89;
	@%p90 bra 	$L__BB0_69;
	add.s32 	%r279, %r10, %r32;
	shl.b32 	%r280, %r279, 2;
	mov.u32 	%r281, sHistogram;
	add.s32 	%r282, %r281, %r280;
	atom.shared.add.u32 	%r283, [%r282], 1;
$L__BB0_69:
	add.s32 	%r284, %r9, 22;
	setp.ge.u32 	%p91, %r284, %r142;
	@%p91 bra 	$L__BB0_72;
	ld.global.u8 	%r33, [%rd1+22];
	setp.gt.s32 	%p92, %r143, %r33;
	setp.lt.s32 	%p93, %r144, %r33;
	or.pred  	%p94, %p92, %p93;
	@%p94 bra 	$L__BB0_72;
	add.s32 	%r285, %r10, %r33;
	shl.b32 	%r286, %r285, 2;
	mov.u32 	%r287, sHistogram;
	add.s32 	%r288, %r287, %r286;
	atom.shared.add.u32 	%r289, [%r288], 1;
$L__BB0_72:
	add.s32 	%r290, %r9, 23;
	setp.ge.u32 	%p95, %r290, %r142;
	@%p95 bra 	$L__BB0_75;
	ld.global.u8 	%r34, [%rd1+23];
	setp.gt.s32 	%p96, %r143, %r34;
	setp.lt.s32 	%p97, %r144, %r34;
	or.pred  	%p98, %p96, %p97;
	@%p98 bra 	$L__BB0_75;
	add.s32 	%r291, %r10, %r34;
	shl.b32 	%r292, %r291, 2;
	mov.u32 	%r293, sHistogram;
	add.s32 	%r294, %r293, %r292;
	atom.shared.add.u32 	%r295, [%r294], 1;
$L__BB0_75:
	add.s32 	%r296, %r9, 24;
	setp.ge.u32 	%p99, %r296, %r142;
	@%p99 bra 	$L__BB0_78;
	ld.global.u8 	%r35, [%rd1+24];
	setp.gt.s32 	%p100, %r143, %r35;
	setp.lt.s32 	%p101, %r144, %r35;
	or.pred  	%p102, %p100, %p101;
	@%p102 bra 	$L__BB0_78;
	add.s32 	%r297, %r10, %r35;
	shl.b32 	%r298, %r297, 2;
	mov.u32 	%r299, sHistogram;
	add.s32 	%r300, %r299, %r298;
	atom.shared.add.u32 	%r301, [%r300], 1;
$L__BB0_78:
	add.s32 	%r302, %r9, 25;
	setp.ge.u32 	%p103, %r302, %r142;
	@%p103 bra 	$L__BB0_81;
	ld.global.u8 	%r36, [%rd1+25];
	setp.gt.s32 	%p104, %r143, %r36;
	setp.lt.s32 	%p105, %r144, %r36;
	or.pred  	%p106, %p104, %p105;
	@%p106 bra 	$L__BB0_81;
	add.s32 	%r303, %r10, %r36;
	shl.b32 	%r304, %r303, 2;
	mov.u32 	%r305, sHistogram;
	add.s32 	%r306, %r305, %r304;
	atom.shared.add.u32 	%r307, [%r306], 1;
$L__BB0_81:
	add.s32 	%r308, %r9, 26;
	setp.ge.u32 	%p107, %r308, %r142;
	@%p107 bra 	$L__BB0_84;
	ld.global.u8 	%r37, [%rd1+26];
	setp.gt.s32 	%p108, %r143, %r37;
	setp.lt.s32 	%p109, %r144, %r37;
	or.pred  	%p110, %p108, %p109;
	@%p110 bra 	$L__BB0_84;
	add.s32 	%r309, %r10, %r37;
	shl.b32 	%r310, %r309, 2;
	mov.u32 	%r311, sHistogram;
	add.s32 	%r312, %r311, %r310;
	atom.shared.add.u32 	%r313, [%r312], 1;
$L__BB0_84:
	add.s32 	%r314, %r9, 27;
	setp.ge.u32 	%p111, %r314, %r142;
	@%p111 bra 	$L__BB0_87;
	ld.global.u8 	%r38, [%rd1+27];
	setp.gt.s32 	%p112, %r143, %r38;
	setp.lt.s32 	%p113, %r144, %r38;
	or.pred  	%p114, %p112, %p113;
	@%p114 bra 	$L__BB0_87;
	add.s32 	%r315, %r10, %r38;
	shl.b32 	%r316, %r315, 2;
	mov.u32 	%r317, sHistogram;
	add.s32 	%r318, %r317, %r316;
	atom.shared.add.u32 	%r319, [%r318], 1;
$L__BB0_87:
	add.s32 	%r320, %r9, 28;
	setp.ge.u32 	%p115, %r320, %r142;
	@%p115 bra 	$L__BB0_90;
	ld.global.u8 	%r39, [%rd1+28];
	setp.gt.s32 	%p116, %r143, %r39;
	setp.lt.s32 	%p117, %r144, %r39;
	or.pred  	%p118, %p116, %p117;
	@%p118 bra 	$L__BB0_90;
	add.s32 	%r321, %r10, %r39;
	shl.b32 	%r322, %r321, 2;
	mov.u32 	%r323, sHistogram;
	add.s32 	%r324, %r323, %r322;
	atom.shared.add.u32 	%r325, [%r324], 1;
$L__BB0_90:
	add.s32 	%r326, %r9, 29;
	setp.ge.u32 	%p119, %r326, %r142;
	@%p119 bra 	$L__BB0_93;
	ld.global.u8 	%r40, [%rd1+29];
	setp.gt.s32 	%p120, %r143, %r40;
	setp.lt.s32 	%p121, %r144, %r40;
	or.pred  	%p122, %p120, %p121;
	@%p122 bra 	$L__BB0_93;
	add.s32 	%r327, %r10, %r40;
	shl.b32 	%r328, %r327, 2;
	mov.u32 	%r329, sHistogram;
	add.s32 	%r330, %r329, %r328;
	atom.shared.add.u32 	%r331, [%r330], 1;
$L__BB0_93:
	add.s32 	%r332, %r9, 30;
	setp.ge.u32 	%p123, %r332, %r142;
	@%p123 bra 	$L__BB0_96;
	ld.global.u8 	%r41, [%rd1+30];
	setp.gt.s32 	%p124, %r143, %r41;
	setp.lt.s32 	%p125, %r144, %r41;
	or.pred  	%p126, %p124, %p125;
	@%p126 bra 	$L__BB0_96;
	add.s32 	%r333, %r10, %r41;
	shl.b32 	%r334, %r333, 2;
	mov.u32 	%r335, sHistogram;
	add.s32 	%r336, %r335, %r334;
	atom.shared.add.u32 	%r337, [%r336], 1;
$L__BB0_96:
	add.s32 	%r338, %r9, 31;
	setp.ge.u32 	%p127, %r338, %r142;
	@%p127 bra 	$L__BB0_99;
	ld.global.u8 	%r42, [%rd1+31];
	setp.gt.s32 	%p128, %r143, %r42;
	setp.lt.s32 	%p129, %r144, %r42;
	or.pred  	%p130, %p128, %p129;
	@%p130 bra 	$L__BB0_99;
	add.s32 	%r339, %r10, %r42;
	shl.b32 	%r340, %r339, 2;
	mov.u32 	%r341, sHistogram;
	add.s32 	%r342, %r341, %r340;
	atom.shared.add.u32 	%r343, [%r342], 1;
$L__BB0_99:
	add.s32 	%r344, %r9, 32;
	setp.ge.u32 	%p131, %r344, %r142;
	@%p131 bra 	$L__BB0_102;
	ld.global.u8 	%r43, [%rd1+32];
	setp.gt.s32 	%p132, %r143, %r43;
	setp.lt.s32 	%p133, %r144, %r43;
	or.pred  	%p134, %p132, %p133;
	@%p134 bra 	$L__BB0_102;
	add.s32 	%r345, %r10, %r43;
	shl.b32 	%r346, %r345, 2;
	mov.u32 	%r347, sHistogram;
	add.s32 	%r348, %r347, %r346;
	atom.shared.add.u32 	%r349, [%r348], 1;
$L__BB0_102:
	add.s32 	%r350, %r9, 33;
	setp.ge.u32 	%p135, %r350, %r142;
	@%p135 bra 	$L__BB0_105;
	ld.global.u8 	%r44, [%rd1+33];
	setp.gt.s32 	%p136, %r143, %r44;
	setp.lt.s32 	%p137, %r144, %r44;
	or.pred  	%p138, %p136, %p137;
	@%p138 bra 	$L__BB0_105;
	add.s32 	%r351, %r10, %r44;
	shl.b32 	%r352, %r351, 2;
	mov.u32 	%r353, sHistogram;
	add.s32 	%r354, %r353, %r352;
	atom.shared.add.u32 	%r355, [%r354], 1;
$L__BB0_105:
	add.s32 	%r356, %r9, 34;
	setp.ge.u32 	%p139, %r356, %r142;
	@%p139 bra 	$L__BB0_108;
	ld.global.u8 	%r45, [%rd1+34];
	setp.gt.s32 	%p140, %r143, %r45;
	setp.lt.s32 	%p141, %r144, %r45;
	or.pred  	%p142, %p140, %p141;
	@%p142 bra 	$L__BB0_108;
	add.s32 	%r357, %r10, %r45;
	shl.b32 	%r358, %r357, 2;
	mov.u32 	%r359, sHistogram;
	add.s32 	%r360, %r359, %r358;
	atom.shared.add.u32 	%r361, [%r360], 1;
$L__BB0_108:
	add.s32 	%r362, %r9, 35;
	setp.ge.u32 	%p143, %r362, %r142;
	@%p143 bra 	$L__BB0_111;
	ld.global.u8 	%r46, [%rd1+35];
	setp.gt.s32 	%p144, %r143, %r46;
	setp.lt.s32 	%p145, %r144, %r46;
	or.pred  	%p146, %p144, %p145;
	@%p146 bra 	$L__BB0_111;
	add.s32 	%r363, %r10, %r46;
	shl.b32 	%r364, %r363, 2;
	mov.u32 	%r365, sHistogram;
	add.s32 	%r366, %r365, %r364;
	atom.shared.add.u32 	%r367, [%r366], 1;
$L__BB0_111:
	add.s32 	%r368, %r9, 36;
	setp.ge.u32 	%p147, %r368, %r142;
	@%p147 bra 	$L__BB0_114;
	ld.global.u8 	%r47, [%rd1+36];
	setp.gt.s32 	%p148, %r143, %r47;
	setp.lt.s32 	%p149, %r144, %r47;
	or.pred  	%p150, %p148, %p149;
	@%p150 bra 	$L__BB0_114;
	add.s32 	%r369, %r10, %r47;
	shl.b32 	%r370, %r369, 2;
	mov.u32 	%r371, sHistogram;
	add.s32 	%r372, %r371, %r370;
	atom.shared.add.u32 	%r373, [%r372], 1;
$L__BB0_114:
	add.s32 	%r374, %r9, 37;
	setp.ge.u32 	%p151, %r374, %r142;
	@%p151 bra 	$L__BB0_117;
	ld.global.u8 	%r48, [%rd1+37];
	setp.gt.s32 	%p152, %r143, %r48;
	setp.lt.s32 	%p153, %r144, %r48;
	or.pred  	%p154, %p152, %p153;
	@%p154 bra 	$L__BB0_117;
	add.s32 	%r375, %r10, %r48;
	shl.b32 	%r376, %r375, 2;
	mov.u32 	%r377, sHistogram;
	add.s32 	%r378, %r377, %r376;
	atom.shared.add.u32 	%r379, [%r378], 1;
$L__BB0_117:
	add.s32 	%r380, %r9, 38;
	setp.ge.u32 	%p155, %r380, %r142;
	@%p155 bra 	$L__BB0_120;
	ld.global.u8 	%r49, [%rd1+38];
	setp.gt.s32 	%p156, %r143, %r49;
	setp.lt.s32 	%p157, %r144, %r49;
	or.pred  	%p158, %p156, %p157;
	@%p158 bra 	$L__BB0_120;
	add.s32 	%r381, %r10, %r49;
	shl.b32 	%r382, %r381, 2;
	mov.u32 	%r383, sHistogram;
	add.s32 	%r384, %r383, %r382;
	atom.shared.add.u32 	%r385, [%r384], 1;
$L__BB0_120:
	add.s32 	%r386, %r9, 39;
	setp.ge.u32 	%p159, %r386, %r142;
	@%p159 bra 	$L__BB0_123;
	ld.global.u8 	%r50, [%rd1+39];
	setp.gt.s32 	%p160, %r143, %r50;
	setp.lt.s32 	%p161, %r144, %r50;
	or.pred  	%p162, %p160, %p161;
	@%p162 bra 	$L__BB0_123;
	add.s32 	%r387, %r10, %r50;
	shl.b32 	%r388, %r387, 2;
	mov.u32 	%r389, sHistogram;
	add.s32 	%r390, %r389, %r388;
	atom.shared.add.u32 	%r391, [%r390], 1;
$L__BB0_123:
	add.s32 	%r392, %r9, 40;
	setp.ge.u32 	%p163, %r392, %r142;
	@%p163 bra 	$L__BB0_126;
	ld.global.u8 	%r51, [%rd1+40];
	setp.gt.s32 	%p164, %r143, %r51;
	setp.lt.s32 	%p165, %r144, %r51;
	or.pred  	%p166, %p164, %p165;
	@%p166 bra 	$L__BB0_126;
	add.s32 	%r393, %r10, %r51;
	shl.b32 	%r394, %r393, 2;
	mov.u32 	%r395, sHistogram;
	add.s32 	%r396, %r395, %r394;
	atom.shared.add.u32 	%r397, [%r396], 1;
$L__BB0_126:
	add.s32 	%r398, %r9, 41;
	setp.ge.u32 	%p167, %r398, %r142;
	@%p167 bra 	$L__BB0_129;
	ld.global.u8 	%r52, [%rd1+41];
	setp.gt.s32 	%p168, %r143, %r52;
	setp.lt.s32 	%p169, %r144, %r52;
	or.pred  	%p170, %p168, %p169;
	@%p170 bra 	$L__BB0_129;
	add.s32 	%r399, %r10, %r52;
	shl.b32 	%r400, %r399, 2;
	mov.u32 	%r401, sHistogram;
	add.s32 	%r402, %r401, %r400;
	atom.shared.add.u32 	%r403, [%r402], 1;
$L__BB0_129:
	add.s32 	%r404, %r9, 42;
	setp.ge.u32 	%p171, %r404, %r142;
	@%p171 bra 	$L__BB0_132;
	ld.global.u8 	%r53, [%rd1+42];
	setp.gt.s32 	%p172, %r143, %r53;
	setp.lt.s32 	%p173, %r144, %r53;
	or.pred  	%p174, %p172, %p173;
	@%p174 bra 	$L__BB0_132;
	add.s32 	%r405, %r10, %r53;
	shl.b32 	%r406, %r405, 2;
	mov.u32 	%r407, sHistogram;
	add.s32 	%r408, %r407, %r406;
	atom.shared.add.u32 	%r409, [%r408], 1;
$L__BB0_132:
	add.s32 	%r410, %r9, 43;
	setp.ge.u32 	%p175, %r410, %r142;
	@%p175 bra 	$L__BB0_135;
	ld.global.u8 	%r54, [%rd1+43];
	setp.gt.s32 	%p176, %r143, %r54;
	setp.lt.s32 	%p177, %r144, %r54;
	or.pred  	%p178, %p176, %p177;
	@%p178 bra 	$L__BB0_135;
	add.s32 	%r411, %r10, %r54;
	shl.b32 	%r412, %r411, 2;
	mov.u32 	%r413, sHistogram;
	add.s32 	%r414, %r413, %r412;
	atom.shared.add.u32 	%r415, [%r414], 1;
$L__BB0_135:
	add.s32 	%r416, %r9, 44;
	setp.ge.u32 	%p179, %r416, %r142;
	@%p179 bra 	$L__BB0_138;
	ld.global.u8 	%r55, [%rd1+44];
	setp.gt.s32 	%p180, %r143, %r55;
	setp.lt.s32 	%p181, %r144, %r55;
	or.pred  	%p182, %p180, %p181;
	@%p182 bra 	$L__BB0_138;
	add.s32 	%r417, %r10, %r55;
	shl.b32 	%r418, %r417, 2;
	mov.u32 	%r419, sHistogram;
	add.s32 	%r420, %r419, %r418;
	atom.shared.add.u32 	%r421, [%r420], 1;
$L__BB0_138:
	add.s32 	%r422, %r9, 45;
	setp.ge.u32 	%p183, %r422, %r142;
	@%p183 bra 	$L__BB0_141;
	ld.global.u8 	%r56, [%rd1+45];
	setp.gt.s32 	%p184, %r143, %r56;
	setp.lt.s32 	%p185, %r144, %r56;
	or.pred  	%p186, %p184, %p185;
	@%p186 bra 	$L__BB0_141;
	add.s32 	%r423, %r10, %r56;
	shl.b32 	%r424, %r423, 2;
	mov.u32 	%r425, sHistogram;
	add.s32 	%r426, %r425, %r424;
	atom.shared.add.u32 	%r427, [%r426], 1;
$L__BB0_141:
	add.s32 	%r428, %r9, 46;
	setp.ge.u32 	%p187, %r428, %r142;
	@%p187 bra 	$L__BB0_144;
	ld.global.u8 	%r57, [%rd1+46];
	setp.gt.s32 	%p188, %r143, %r57;
	setp.lt.s32 	%p189, %r144, %r57;
	or.pred  	%p190, %p188, %p189;
	@%p190 bra 	$L__BB0_144;
	add.s32 	%r429, %r10, %r57;
	shl.b32 	%r430, %r429, 2;
	mov.u32 	%r431, sHistogram;
	add.s32 	%r432, %r431, %r430;
	atom.shared.add.u32 	%r433, [%r432], 1;
$L__BB0_144:
	add.s32 	%r434, %r9, 47;
	setp.ge.u32 	%p191, %r434, %r142;
	@%p191 bra 	$L__BB0_147;
	ld.global.u8 	%r58, [%rd1+47];
	setp.gt.s32 	%p192, %r143, %r58;
	setp.lt.s32 	%p193, %r144, %r58;
	or.pred  	%p194, %p192, %p193;
	@%p194 bra 	$L__BB0_147;
	add.s32 	%r435, %r10, %r58;
	shl.b32 	%r436, %r435, 2;
	mov.u32 	%r437, sHistogram;
	add.s32 	%r438, %r437, %r436;
	atom.shared.add.u32 	%r439, [%r438], 1;
$L__BB0_147:
	add.s32 	%r440, %r9, 48;
	setp.ge.u32 	%p195, %r440, %r142;
	@%p195 bra 	$L__BB0_150;
	ld.global.u8 	%r59, [%rd1+48];
	setp.gt.s32 	%p196, %r143, %r59;
	setp.lt.s32 	%p197, %r144, %r59;
	or.pred  	%p198, %p196, %p197;
	@%p198 bra 	$L__BB0_150;
	add.s32 	%r441, %r10, %r59;
	shl.b32 	%r442, %r441, 2;
	mov.u32 	%r443, sHistogram;
	add.s32 	%r444, %r443, %r442;
	atom.shared.add.u32 	%r445, [%r444], 1;
$L__BB0_150:
	add.s32 	%r446, %r9, 49;
	setp.ge.u32 	%p199, %r446, %r142;
	@%p199 bra 	$L__BB0_153;
	ld.global.u8 	%r60, [%rd1+49];
	setp.gt.s32 	%p200, %r143, %r60;
	setp.lt.s32 	%p201, %r144, %r60;
	or.pred  	%p202, %p200, %p201;
	@%p202 bra 	$L__BB0_153;
	add.s32 	%r447, %r10, %r60;
	shl.b32 	%r448, %r447, 2;
	mov.u32 	%r449, sHistogram;
	add.s32 	%r450, %r449, %r448;
	atom.shared.add.u32 	%r451, [%r450], 1;
$L__BB0_153:
	add.s32 	%r452, %r9, 50;
	setp.ge.u32 	%p203, %r452, %r142;
	@%p203 bra 	$L__BB0_156;
	ld.global.u8 	%r61, [%rd1+50];
	setp.gt.s32 	%p204, %r143, %r61;
	setp.lt.s32 	%p205, %r144, %r61;
	or.pred  	%p206, %p204, %p205;
	@%p206 bra 	$L__BB0_156;
	add.s32 	%r453, %r10, %r61;
	shl.b32 	%r454, %r453, 2;
	mov.u32 	%r455, sHistogram;
	add.s32 	%r456, %r455, %r454;
	atom.shared.add.u32 	%r457, [%r456], 1;
$L__BB0_156:
	add.s32 	%r458, %r9, 51;
	setp.ge.u32 	%p207, %r458, %r142;
	@%p207 bra 	$L__BB0_159;
	ld.global.u8 	%r62, [%rd1+51];
	setp.gt.s32 	%p208, %r143, %r62;
	setp.lt.s32 	%p209, %r144, %r62;
	or.pred  	%p210, %p208, %p209;
	@%p210 bra 	$L__BB0_159;
	add.s32 	%r459, %r10, %r62;
	shl.b32 	%r460, %r459, 2;
	mov.u32 	%r461, sHistogram;
	add.s32 	%r462, %r461, %r460;
	atom.shared.add.u32 	%r463, [%r462], 1;
$L__BB0_159:
	add.s32 	%r464, %r9, 52;
	setp.ge.u32 	%p211, %r464, %r142;
	@%p211 bra 	$L__BB0_162;
	ld.global.u8 	%r63, [%rd1+52];
	setp.gt.s32 	%p212, %r143, %r63;
	setp.lt.s32 	%p213, %r144, %r63;
	or.pred  	%p214, %p212, %p213;
	@%p214 bra 	$L__BB0_162;
	add.s32 	%r465, %r10, %r63;
	shl.b32 	%r466, %r465, 2;
	mov.u32 	%r467, sHistogram;
	add.s32 	%r468, %r467, %r466;
	atom.shared.add.u32 	%r469, [%r468], 1;
$L__BB0_162:
	add.s32 	%r470, %r9, 53;
	setp.ge.u32 	%p215, %r470, %r142;
	@%p215 bra 	$L__BB0_165;
	ld.global.u8 	%r64, [%rd1+53];
	setp.gt.s32 	%p216, %r143, %r64;
	setp.lt.s32 	%p217, %r144, %r64;
	or.pred  	%p218, %p216, %p217;
	@%p218 bra 	$L__BB0_165;
	add.s32 	%r471, %r10, %r64;
	shl.b32 	%r472, %r471, 2;
	mov.u32 	%r473, sHistogram;
	add.s32 	%r474, %r473, %r472;
	atom.shared.add.u32 	%r475, [%r474], 1;
$L__BB0_165:
	add.s32 	%r476, %r9, 54;
	setp.ge.u32 	%p219, %r476, %r142;
	@%p219 bra 	$L__BB0_168;
	ld.global.u8 	%r65, [%rd1+54];
	setp.gt.s32 	%p220, %r143, %r65;
	setp.lt.s32 	%p221, %r144, %r65;
	or.pred  	%p222, %p220, %p221;
	@%p222 bra 	$L__BB0_168;
	add.s32 	%r477, %r10, %r65;
	shl.b32 	%r478, %r477, 2;
	mov.u32 	%r479, sHistogram;
	add.s32 	%r480, %r479, %r478;
	atom.shared.add.u32 	%r481, [%r480], 1;
$L__BB0_168:
	add.s32 	%r482, %r9, 55;
	setp.ge.u32 	%p223, %r482, %r142;
	@%p223 bra 	$L__BB0_171;
	ld.global.u8 	%r66, [%rd1+55];
	setp.gt.s32 	%p224, %r143, %r66;
	setp.lt.s32 	%p225, %r144, %r66;
	or.pred  	%p226, %p224, %p225;
	@%p226 bra 	$L__BB0_171;
	add.s32 	%r483, %r10, %r66;
	shl.b32 	%r484, %r483, 2;
	mov.u32 	%r485, sHistogram;
	add.s32 	%r486, %r485, %r484;
	atom.shared.add.u32 	%r487, [%r486], 1;
$L__BB0_171:
	add.s32 	%r488, %r9, 56;
	setp.ge.u32 	%p227, %r488, %r142;
	@%p227 bra 	$L__BB0_174;
	ld.global.u8 	%r67, [%rd1+56];
	setp.gt.s32 	%p228, %r143, %r67;
	setp.lt.s32 	%p229, %r144, %r67;
	or.pred  	%p230, %p228, %p229;
	@%p230 bra 	$L__BB0_174;
	add.s32 	%r489, %r10, %r67;
	shl.b32 	%r490, %r489, 2;
	mov.u32 	%r491, sHistogram;
	add.s32 	%r492, %r491, %r490;
	atom.shared.add.u32 	%r493, [%r492], 1;
$L__BB0_174:
	add.s32 	%r494, %r9, 57;
	setp.ge.u32 	%p231, %r494, %r142;
	@%p231 bra 	$L__BB0_177;
	ld.global.u8 	%r68, [%rd1+57];
	setp.gt.s32 	%p232, %r143, %r68;
	setp.lt.s32 	%p233, %r144, %r68;
	or.pred  	%p234, %p232, %p233;
	@%p234 bra 	$L__BB0_177;
	add.s32 	%r495, %r10, %r68;
	shl.b32 	%r496, %r495, 2;
	mov.u32 	%r497, sHistogram;
	add.s32 	%r498, %r497, %r496;
	atom.shared.add.u32 	%r499, [%r498], 1;
$L__BB0_177:
	add.s32 	%r500, %r9, 58;
	setp.ge.u32 	%p235, %r500, %r142;
	@%p235 bra 	$L__BB0_180;
	ld.global.u8 	%r69, [%rd1+58];
	setp.gt.s32 	%p236, %r143, %r69;
	setp.lt.s32 	%p237, %r144, %r69;
	or.pred  	%p238, %p236, %p237;
	@%p238 bra 	$L__BB0_180;
	add.s32 	%r501, %r10, %r69;
	shl.b32 	%r502, %r501, 2;
	mov.u32 	%r503, sHistogram;
	add.s32 	%r504, %r503, %r502;
	atom.shared.add.u32 	%r505, [%r504], 1;
$L__BB0_180:
	add.s32 	%r506, %r9, 59;
	setp.ge.u32 	%p239, %r506, %r142;
	@%p239 bra 	$L__BB0_183;
	ld.global.u8 	%r70, [%rd1+59];
	setp.gt.s32 	%p240, %r143, %r70;
	setp.lt.s32 	%p241, %r144, %r70;
	or.pred  	%p242, %p240, %p241;
	@%p242 bra 	$L__BB0_183;
	add.s32 	%r507, %r10, %r70;
	shl.b32 	%r508, %r507, 2;
	mov.u32 	%r509, sHistogram;
	add.s32 	%r510, %r509, %r508;
	atom.shared.add.u32 	%r511, [%r510], 1;
$L__BB0_183:
	add.s32 	%r512, %r9, 60;
	setp.ge.u32 	%p243, %r512, %r142;
	@%p243 bra 	$L__BB0_186;
	ld.global.u8 	%r71, [%rd1+60];
	setp.gt.s32 	%p244, %r143, %r71;
	setp.lt.s32 	%p245, %r144, %r71;
	or.pred  	%p246, %p244, %p245;
	@%p246 bra 	$L__BB0_186;
	add.s32 	%r513, %r10, %r71;
	shl.b32 	%r514, %r513, 2;
	mov.u32 	%r515, sHistogram;
	add.s32 	%r516, %r515, %r514;
	atom.shared.add.u32 	%r517, [%r516], 1;
$L__BB0_186:
	add.s32 	%r518, %r9, 61;
	setp.ge.u32 	%p247, %r518, %r142;
	@%p247 bra 	$L__BB0_189;
	ld.global.u8 	%r72, [%rd1+61];
	setp.gt.s32 	%p248, %r143, %r72;
	setp.lt.s32 	%p249, %r144, %r72;
	or.pred  	%p250, %p248, %p249;
	@%p250 bra 	$L__BB0_189;
	add.s32 	%r519, %r10, %r72;
	shl.b32 	%r520, %r519, 2;
	mov.u32 	%r521, sHistogram;
	add.s32 	%r522, %r521, %r520;
	atom.shared.add.u32 	%r523, [%r522], 1;
$L__BB0_189:
	add.s32 	%r524, %r9, 62;
	setp.ge.u32 	%p251, %r524, %r142;
	@%p251 bra 	$L__BB0_192;
	ld.global.u8 	%r73, [%rd1+62];
	setp.gt.s32 	%p252, %r143, %r73;
	setp.lt.s32 	%p253, %r144, %r73;
	or.pred  	%p254, %p252, %p253;
	@%p254 bra 	$L__BB0_192;
	add.s32 	%r525, %r10, %r73;
	shl.b32 	%r526, %r525, 2;
	mov.u32 	%r527, sHistogram;
	add.s32 	%r528, %r527, %r526;
	atom.shared.add.u32 	%r529, [%r528], 1;
$L__BB0_192:
	add.s32 	%r530, %r9, 63;
	setp.ge.u32 	%p255, %r530, %r142;
	@%p255 bra 	$L__BB0_195;
	ld.global.u8 	%r74, [%rd1+63];
	setp.gt.s32 	%p256, %r143, %r74;
	setp.lt.s32 	%p257, %r144, %r74;
	or.pred  	%p258, %p256, %p257;
	@%p258 bra 	$L__BB0_195;
	add.s32 	%r531, %r10, %r74;
	shl.b32 	%r532, %r531, 2;
	mov.u32 	%r533, sHistogram;
	add.s32 	%r534, %r533, %r532;
	atom.shared.add.u32 	%r535, [%r534], 1;
$L__BB0_195:
	add.s32 	%r536, %r9, 64;
	setp.ge.u32 	%p259, %r536, %r142;
	@%p259 bra 	$L__BB0_198;
	ld.global.u8 	%r75, [%rd1+64];
	setp.gt.s32 	%p260, %r143, %r75;
	setp.lt.s32 	%p261, %r144, %r75;
	or.pred  	%p262, %p260, %p261;
	@%p262 bra 	$L__BB0_198;
	add.s32 	%r537, %r10, %r75;
	shl.b32 	%r538, %r537, 2;
	mov.u32 	%r539, sHistogram;
	add.s32 	%r540, %r539, %r538;
	atom.shared.add.u32 	%r541, [%r540], 1;
$L__BB0_198:
	add.s32 	%r542, %r9, 65;
	setp.ge.u32 	%p263, %r542, %r142;
	@%p263 bra 	$L__BB0_201;
	ld.global.u8 	%r76, [%rd1+65];
	setp.gt.s32 	%p264, %r143, %r76;
	setp.lt.s32 	%p265, %r144, %r76;
	or.pred  	%p266, %p264, %p265;
	@%p266 bra 	$L__BB0_201;
	add.s32 	%r543, %r10, %r76;
	shl.b32 	%r544, %r543, 2;
	mov.u32 	%r545, sHistogram;
	add.s32 	%r546, %r545, %r544;
	atom.shared.add.u32 	%r547, [%r546], 1;
$L__BB0_201:
	add.s32 	%r548, %r9, 66;
	setp.ge.u32 	%p267, %r548, %r142;
	@%p267 bra 	$L__BB0_204;
	ld.global.u8 	%r77, [%rd1+66];
	setp.gt.s32 	%p268, %r143, %r77;
	setp.lt.s32 	%p269, %r144, %r77;
	or.pred  	%p270, %p268, %p269;
	@%p270 bra 	$L__BB0_204;
	add.s32 	%r549, %r10, %r77;
	shl.b32 	%r550, %r549, 2;
	mov.u32 	%r551, sHistogram;
	add.s32 	%r552, %r551, %r550;
	atom.shared.add.u32 	%r553, [%r552], 1;
$L__BB0_204:
	add.s32 	%r554, %r9, 67;
	setp.ge.u32 	%p271, %r554, %r142;
	@%p271 bra 	$L__BB0_207;
	ld.global.u8 	%r78, [%rd1+67];
	setp.gt.s32 	%p272, %r143, %r78;
	setp.lt.s32 	%p273, %r144, %r78;
	or.pred  	%p274, %p272, %p273;
	@%p274 bra 	$L__BB0_207;
	add.s32 	%r555, %r10, %r78;
	shl.b32 	%r556, %r555, 2;
	mov.u32 	%r557, sHistogram;
	add.s32 	%r558, %r557, %r556;
	atom.shared.add.u32 	%r559, [%r558], 1;
$L__BB0_207:
	add.s32 	%r560, %r9, 68;
	setp.ge.u32 	%p275, %r560, %r142;
	@%p275 bra 	$L__BB0_210;
	ld.global.u8 	%r79, [%rd1+68];
	setp.gt.s32 	%p276, %r143, %r79;
	setp.lt.s32 	%p277, %r144, %r79;
	or.pred  	%p278, %p276, %p277;
	@%p278 bra 	$L__BB0_210;
	add.s32 	%r561, %r10, %r79;
	shl.b32 	%r562, %r561, 2;
	mov.u32 	%r563, sHistogram;
	add.s32 	%r564, %r563, %r562;
	atom.shared.add.u32 	%r565, [%r564], 1;
$L__BB0_210:
	add.s32 	%r566, %r9, 69;
	setp.ge.u32 	%p279, %r566, %r142;
	@%p279 bra 	$L__BB0_213;
	ld.global.u8 	%r80, [%rd1+69];
	setp.gt.s32 	%p280, %r143, %r80;
	setp.lt.s32 	%p281, %r144, %r80;
	or.pred  	%p282, %p280, %p281;
	@%p282 bra 	$L__BB0_213;
	add.s32 	%r567, %r10, %r80;
	shl.b32 	%r568, %r567, 2;
	mov.u32 	%r569, sHistogram;
	add.s32 	%r570, %r569, %r568;
	atom.shared.add.u32 	%r571, [%r570], 1;
$L__BB0_213:
	add.s32 	%r572, %r9, 70;
	setp.ge.u32 	%p283, %r572, %r142;
	@%p283 bra 	$L__BB0_216;
	ld.global.u8 	%r81, [%rd1+70];
	setp.gt.s32 	%p284, %r143, %r81;
	setp.lt.s32 	%p285, %r144, %r81;
	or.pred  	%p286, %p284, %p285;
	@%p286 bra 	$L__BB0_216;
	add.s32 	%r573, %r10, %r81;
	shl.b32 	%r574, %r573, 2;
	mov.u32 	%r575, sHistogram;
	add.s32 	%r576, %r575, %r574;
	atom.shared.add.u32 	%r577, [%r576], 1;
$L__BB0_216:
	add.s32 	%r578, %r9, 71;
	setp.ge.u32 	%p287, %r578, %r142;
	@%p287 bra 	$L__BB0_219;
	ld.global.u8 	%r82, [%rd1+71];
	setp.gt.s32 	%p288, %r143, %r82;
	setp.lt.s32 	%p289, %r144, %r82;
	or.pred  	%p290, %p288, %p289;
	@%p290 bra 	$L__BB0_219;
	add.s32 	%r579, %r10, %r82;
	shl.b32 	%r580, %r579, 2;
	mov.u32 	%r581, sHistogram;
	add.s32 	%r582, %r581, %r580;
	atom.shared.add.u32 	%r583, [%r582], 1;
$L__BB0_219:
	add.s32 	%r584, %r9, 72;
	setp.ge.u32 	%p291, %r584, %r142;
	@%p291 bra 	$L__BB0_222;
	ld.global.u8 	%r83, [%rd1+72];
	setp.gt.s32 	%p292, %r143, %r83;
	setp.lt.s32 	%p293, %r144, %r83;
	or.pred  	%p294, %p292, %p293;
	@%p294 bra 	$L__BB0_222;
	add.s32 	%r585, %r10, %r83;
	shl.b32 	%r586, %r585, 2;
	mov.u32 	%r587, sHistogram;
	add.s32 	%r588, %r587, %r586;
	atom.shared.add.u32 	%r589, [%r588], 1;
$L__BB0_222:
	add.s32 	%r590, %r9, 73;
	setp.ge.u32 	%p295, %r590, %r142;
	@%p295 bra 	$L__BB0_225;
	ld.global.u8 	%r84, [%rd1+73];
	setp.gt.s32 	%p296, %r143, %r84;
	setp.lt.s32 	%p297, %r144, %r84;
	or.pred  	%p298, %p296, %p297;
	@%p298 bra 	$L__BB0_225;
	add.s32 	%r591, %r10, %r84;
	shl.b32 	%r592, %r591, 2;
	mov.u32 	%r593, sHistogram;
	add.s32 	%r594, %r593, %r592;
	atom.shared.add.u32 	%r595, [%r594], 1;
$L__BB0_225:
	add.s32 	%r596, %r9, 74;
	setp.ge.u32 	%p299, %r596, %r142;
	@%p299 bra 	$L__BB0_228;
	ld.global.u8 	%r85, [%rd1+74];
	setp.gt.s32 	%p300, %r143, %r85;
	setp.lt.s32 	%p301, %r144, %r85;
	or.pred  	%p302, %p300, %p301;
	@%p302 bra 	$L__BB0_228;
	add.s32 	%r597, %r10, %r85;
	shl.b32 	%r598, %r597, 2;
	mov.u32 	%r599, sHistogram;
	add.s32 	%r600, %r599, %r598;
	atom.shared.add.u32 	%r601, [%r600], 1;
$L__BB0_228:
	add.s32 	%r602, %r9, 75;
	setp.ge.u32 	%p303, %r602, %r142;
	@%p303 bra 	$L__BB0_231;
	ld.global.u8 	%r86, [%rd1+75];
	setp.gt.s32 	%p304, %r143, %r86;
	setp.lt.s32 	%p305, %r144, %r86;
	or.pred  	%p306, %p304, %p305;
	@%p306 bra 	$L__BB0_231;
	add.s32 	%r603, %r10, %r86;
	shl.b32 	%r604, %r603, 2;
	mov.u32 	%r605, sHistogram;
	add.s32 	%r606, %r605, %r604;
	atom.shared.add.u32 	%r607, [%r606], 1;
$L__BB0_231:
	add.s32 	%r608, %r9, 76;
	setp.ge.u32 	%p307, %r608, %r142;
	@%p307 bra 	$L__BB0_234;
	ld.global.u8 	%r87, [%rd1+76];
	setp.gt.s32 	%p308, %r143, %r87;
	setp.lt.s32 	%p309, %r144, %r87;
	or.pred  	%p310, %p308, %p309;
	@%p310 bra 	$L__BB0_234;
	add.s32 	%r609, %r10, %r87;
	shl.b32 	%r610, %r609, 2;
	mov.u32 	%r611, sHistogram;
	add.s32 	%r612, %r611, %r610;
	atom.shared.add.u32 	%r613, [%r612], 1;
$L__BB0_234:
	add.s32 	%r614, %r9, 77;
	setp.ge.u32 	%p311, %r614, %r142;
	@%p311 bra 	$L__BB0_237;
	ld.global.u8 	%r88, [%rd1+77];
	setp.gt.s32 	%p312, %r143, %r88;
	setp.lt.s32 	%p313, %r144, %r88;
	or.pred  	%p314, %p312, %p313;
	@%p314 bra 	$L__BB0_237;
	add.s32 	%r615, %r10, %r88;
	shl.b32 	%r616, %r615, 2;
	mov.u32 	%r617, sHistogram;
	add.s32 	%r618, %r617, %r616;
	atom.shared.add.u32 	%r619, [%r618], 1;
$L__BB0_237:
	add.s32 	%r620, %r9, 78;
	setp.ge.u32 	%p315, %r620, %r142;
	@%p315 bra 	$L__BB0_240;
	ld.global.u8 	%r89, [%rd1+78];
	setp.gt.s32 	%p316, %r143, %r89;
	setp.lt.s32 	%p317, %r144, %r89;
	or.pred  	%p318, %p316, %p317;
	@%p318 bra 	$L__BB0_240;
	add.s32 	%r621, %r10, %r89;
	shl.b32 	%r622, %r621, 2;
	mov.u32 	%r623, sHistogram;
	add.s32 	%r624, %r623, %r622;
	atom.shared.add.u32 	%r625, [%r624], 1;
$L__BB0_240:
	add.s32 	%r626, %r9, 79;
	setp.ge.u32 	%p319, %r626, %r142;
	@%p319 bra 	$L__BB0_243;
	ld.global.u8 	%r90, [%rd1+79];
	setp.gt.s32 	%p320, %r143, %r90;
	setp.lt.s32 	%p321, %r144, %r90;
	or.pred  	%p322, %p320, %p321;
	@%p322 bra 	$L__BB0_243;
	add.s32 	%r627, %r10, %r90;
	shl.b32 	%r628, %r627, 2;
	mov.u32 	%r629, sHistogram;
	add.s32 	%r630, %r629, %r628;
	atom.shared.add.u32 	%r631, [%r630], 1;
$L__BB0_243:
	add.s32 	%r632, %r9, 80;
	setp.ge.u32 	%p323, %r632, %r142;
	@%p323 bra 	$L__BB0_246;
	ld.global.u8 	%r91, [%rd1+80];
	setp.gt.s32 	%p324, %r143, %r91;
	setp.lt.s32 	%p325, %r144, %r91;
	or.pred  	%p326, %p324, %p325;
	@%p326 bra 	$L__BB0_246;
	add.s32 	%r633, %r10, %r91;
	shl.b32 	%r634, %r633, 2;
	mov.u32 	%r635, sHistogram;
	add.s32 	%r636, %r635, %r634;
	atom.shared.add.u32 	%r637, [%r636], 1;
$L__BB0_246:
	add.s32 	%r638, %r9, 81;
	setp.ge.u32 	%p327, %r638, %r142;
	@%p327 bra 	$L__BB0_249;
	ld.global.u8 	%r92, [%rd1+81];
	setp.gt.s32 	%p328, %r143, %r92;
	setp.lt.s32 	%p329, %r144, %r92;
	or.pred  	%p330, %p328, %p329;
	@%p330 bra 	$L__BB0_249;
	add.s32 	%r639, %r10, %r92;
	shl.b32 	%r640, %r639, 2;
	mov.u32 	%r641, sHistogram;
	add.s32 	%r642, %r641, %r640;
	atom.shared.add.u32 	%r643, [%r642], 1;
$L__BB0_249:
	add.s32 	%r644, %r9, 82;
	setp.ge.u32 	%p331, %r644, %r142;
	@%p331 bra 	$L__BB0_252;
	ld.global.u8 	%r93, [%rd1+82];
	setp.gt.s32 	%p332, %r143, %r93;
	setp.lt.s32 	%p333, %r144, %r93;
	or.pred  	%p334, %p332, %p333;
	@%p334 bra 	$L__BB0_252;
	add.s32 	%r645, %r10, %r93;
	shl.b32 	%r646, %r645, 2;
	mov.u32 	%r647, sHistogram;
	add.s32 	%r648, %r647, %r646;
	atom.shared.add.u32 	%r649, [%r648], 1;
$L__BB0_252:
	add.s32 	%r650, %r9, 83;
	setp.ge.u32 	%p335, %r650, %r142;
	@%p335 bra 	$L__BB0_255;
	ld.global.u8 	%r94, [%rd1+83];
	setp.gt.s32 	%p336, %r143, %r94;
	setp.lt.s32 	%p337, %r144, %r94;
	or.pred  	%p338, %p336, %p337;
	@%p338 bra 	$L__BB0_255;
	add.s32 	%r651, %r10, %r94;
	shl.b32 	%r652, %r651, 2;
	mov.u32 	%r653, sHistogram;
	add.s32 	%r654, %r653, %r652;
	atom.shared.add.u32 	%r655, [%r654], 1;
$L__BB0_255:
	add.s32 	%r656, %r9, 84;
	setp.ge.u32 	%p339, %r656, %r142;
	@%p339 bra 	$L__BB0_258;
	ld.global.u8 	%r95, [%rd1+84];
	setp.gt.s32 	%p340, %r143, %r95;
	setp.lt.s32 	%p341, %r144, %r95;
	or.pred  	%p342, %p340, %p341;
	@%p342 bra 	$L__BB0_258;
	add.s32 	%r657, %r10, %r95;
	shl.b32 	%r658, %r657, 2;
	mov.u32 	%r659, sHistogram;
	add.s32 	%r660, %r659, %r658;
	atom.shared.add.u32 	%r661, [%r660], 1;
$L__BB0_258:
	add.s32 	%r662, %r9, 85;
	setp.ge.u32 	%p343, %r662, %r142;
	@%p343 bra 	$L__BB0_261;
	ld.global.u8 	%r96, [%rd1+85];
	setp.gt.s32 	%p344, %r143, %r96;
	setp.lt.s32 	%p345, %r144, %r96;
	or.pred  	%p346, %p344, %p345;
	@%p346 bra 	$L__BB0_261;
	add.s32 	%r663, %r10, %r96;
	shl.b32 	%r664, %r663, 2;
	mov.u32 	%r665, sHistogram;
	add.s32 	%r666, %r665, %r664;
	atom.shared.add.u32 	%r667, [%r666], 1;
$L__BB0_261:
	add.s32 	%r668, %r9, 86;
	setp.ge.u32 	%p347, %r668, %r142;
	@%p347 bra 	$L__BB0_264;
	ld.global.u8 	%r97, [%rd1+86];
	setp.gt.s32 	%p348, %r143, %r97;
	setp.lt.s32 	%p349, %r144, %r97;
	or.pred  	%p350, %p348, %p349;
	@%p350 bra 	$L__BB0_264;
	add.s32 	%r669, %r10, %r97;
	shl.b32 	%r670, %r669, 2;
	mov.u32 	%r671, sHistogram;
	add.s32 	%r672, %r671, %r670;
	atom.shared.add.u32 	%r673, [%r672], 1;
$L__BB0_264:
	add.s32 	%r674, %r9, 87;
	setp.ge.u32 	%p351, %r674, %r142;
	@%p351 bra 	$L__BB0_267;
	ld.global.u8 	%r98, [%rd1+87];
	setp.gt.s32 	%p352, %r143, %r98;
	setp.lt.s32 	%p353, %r144, %r98;
	or.pred  	%p354, %p352, %p353;
	@%p354 bra 	$L__BB0_267;
	add.s32 	%r675, %r10, %r98;
	shl.b32 	%r676, %r675, 2;
	mov.u32 	%r677, sHistogram;
	add.s32 	%r678, %r677, %r676;
	atom.shared.add.u32 	%r679, [%r678], 1;
$L__BB0_267:
	add.s32 	%r680, %r9, 88;
	setp.ge.u32 	%p355, %r680, %r142;
	@%p355 bra 	$L__BB0_270;
	ld.global.u8 	%r99, [%rd1+88];
	setp.gt.s32 	%p356, %r143, %r99;
	setp.lt.s32 	%p357, %r144, %r99;
	or.pred  	%p358, %p356, %p357;
	@%p358 bra 	$L__BB0_270;
	add.s32 	%r681, %r10, %r99;
	shl.b32 	%r682, %r681, 2;
	mov.u32 	%r683, sHistogram;
	add.s32 	%r684, %r683, %r682;
	atom.shared.add.u32 	%r685, [%r684], 1;
$L__BB0_270:
	add.s32 	%r686, %r9, 89;
	setp.ge.u32 	%p359, %r686, %r142;
	@%p359 bra 	$L__BB0_273;
	ld.global.u8 	%r100, [%rd1+89];
	setp.gt.s32 	%p360, %r143, %r100;
	setp.lt.s32 	%p361, %r144, %r100;
	or.pred  	%p362, %p360, %p361;
	@%p362 bra 	$L__BB0_273;
	add.s32 	%r687, %r10, %r100;
	shl.b32 	%r688, %r687, 2;
	mov.u32 	%r689, sHistogram;
	add.s32 	%r690, %r689, %r688;
	atom.shared.add.u32 	%r691, [%r690], 1;
$L__BB0_273:
	add.s32 	%r692, %r9, 90;
	setp.ge.u32 	%p363, %r692, %r142;
	@%p363 bra 	$L__BB0_276;
	ld.global.u8 	%r101, [%rd1+90];
	setp.gt.s32 	%p364, %r143, %r101;
	setp.lt.s32 	%p365, %r144, %r101;
	or.pred  	%p366, %p364, %p365;
	@%p366 bra 	$L__BB0_276;
	add.s32 	%r693, %r10, %r101;
	shl.b32 	%r694, %r693, 2;
	mov.u32 	%r695, sHistogram;
	add.s32 	%r696, %r695, %r694;
	atom.shared.add.u32 	%r697, [%r696], 1;
$L__BB0_276:
	add.s32 	%r698, %r9, 91;
	setp.ge.u32 	%p367, %r698, %r142;
	@%p367 bra 	$L__BB0_279;
	ld.global.u8 	%r102, [%rd1+91];
	setp.gt.s32 	%p368, %r143, %r102;
	setp.lt.s32 	%p369, %r144, %r102;
	or.pred  	%p370, %p368, %p369;
	@%p370 bra 	$L__BB0_279;
	add.s32 	%r699, %r10, %r102;
	shl.b32 	%r700, %r699, 2;
	mov.u32 	%r701, sHistogram;
	add.s32 	%r702, %r701, %r700;
	atom.shared.add.u32 	%r703, [%r702], 1;
$L__BB0_279:
	add.s32 	%r704, %r9, 92;
	setp.ge.u32 	%p371, %r704, %r142;
	@%p371 bra 	$L__BB0_282;
	ld.global.u8 	%r103, [%rd1+92];
	setp.gt.s32 	%p372, %r143, %r103;
	setp.lt.s32 	%p373, %r144, %r103;
	or.pred  	%p374, %p372, %p373;
	@%p374 bra 	$L__BB0_282;
	add.s32 	%r705, %r10, %r103;
	shl.b32 	%r706, %r705, 2;
	mov.u32 	%r707, sHistogram;
	add.s32 	%r708, %r707, %r706;
	atom.shared.add.u32 	%r709, [%r708], 1;
$L__BB0_282:
	add.s32 	%r710, %r9, 93;
	setp.ge.u32 	%p375, %r710, %r142;
	@%p375 bra 	$L__BB0_285;
	ld.global.u8 	%r104, [%rd1+93];
	setp.gt.s32 	%p376, %r143, %r104;
	setp.lt.s32 	%p377, %r144, %r104;
	or.pred  	%p378, %p376, %p377;
	@%p378 bra 	$L__BB0_285;
	add.s32 	%r711, %r10, %r104;
	shl.b32 	%r712, %r711, 2;
	mov.u32 	%r713, sHistogram;
	add.s32 	%r714, %r713, %r712;
	atom.shared.add.u32 	%r715, [%r714], 1;
$L__BB0_285:
	add.s32 	%r716, %r9, 94;
	setp.ge.u32 	%p379, %r716, %r142;
	@%p379 bra 	$L__BB0_288;
	ld.global.u8 	%r105, [%rd1+94];
	setp.gt.s32 	%p380, %r143, %r105;
	setp.lt.s32 	%p381, %r144, %r105;
	or.pred  	%p382, %p380, %p381;
	@%p382 bra 	$L__BB0_288;
	add.s32 	%r717, %r10, %r105;
	shl.b32 	%r718, %r717, 2;
	mov.u32 	%r719, sHistogram;
	add.s32 	%r720, %r719, %r718;
	atom.shared.add.u32 	%r721, [%r720], 1;
$L__BB0_288:
	add.s32 	%r722, %r9, 95;
	setp.ge.u32 	%p383, %r722, %r142;
	@%p383 bra 	$L__BB0_291;
	ld.global.u8 	%r106, [%rd1+95];
	setp.gt.s32 	%p384, %r143, %r106;
	setp.lt.s32 	%p385, %r144, %r106;
	or.pred  	%p386, %p384, %p385;
	@%p386 bra 	$L__BB0_291;
	add.s32 	%r723, %r10, %r106;
	shl.b32 	%r724, %r723, 2;
	mov.u32 	%r725, sHistogram;
	add.s32 	%r726, %r725, %r724;
	atom.shared.add.u32 	%r727, [%r726], 1;
$L__BB0_291:
	add.s32 	%r728, %r9, 96;
	setp.ge.u32 	%p387, %r728, %r142;
	@%p387 bra 	$L__BB0_294;
	ld.global.u8 	%r107, [%rd1+96];
	setp.gt.s32 	%p388, %r143, %r107;
	setp.lt.s32 	%p389, %r144, %r107;
	or.pred  	%p390, %p388, %p389;
	@%p390 bra 	$L__BB0_294;
	add.s32 	%r729, %r10, %r107;
	shl.b32 	%r730, %r729, 2;
	mov.u32 	%r731, sHistogram;
	add.s32 	%r732, %r731, %r730;
	atom.shared.add.u32 	%r733, [%r732], 1;
$L__BB0_294:
	add.s32 	%r734, %r9, 97;
	setp.ge.u32 	%p391, %r734, %r142;
	@%p391 bra 	$L__BB0_297;
	ld.global.u8 	%r108, [%rd1+97];
	setp.gt.s32 	%p392, %r143, %r108;
	setp.lt.s32 	%p393, %r144, %r108;
	or.pred  	%p394, %p392, %p393;
	@%p394 bra 	$L__BB0_297;
	add.s32 	%r735, %r10, %r108;
	shl.b32 	%r736, %r735, 2;
	mov.u32 	%r737, sHistogram;
	add.s32 	%r738, %r737, %r736;
	atom.shared.add.u32 	%r739, [%r738], 1;
$L__BB0_297:
	add.s32 	%r740, %r9, 98;
	setp.ge.u32 	%p395, %r740, %r142;
	@%p395 bra 	$L__BB0_300;
	ld.global.u8 	%r109, [%rd1+98];
	setp.gt.s32 	%p396, %r143, %r109;
	setp.lt.s32 	%p397, %r144, %r109;
	or.pred  	%p398, %p396, %p397;
	@%p398 bra 	$L__BB0_300;
	add.s32 	%r741, %r10, %r109;
	shl.b32 	%r742, %r741, 2;
	mov.u32 	%r743, sHistogram;
	add.s32 	%r744, %r743, %r742;
	atom.shared.add.u32 	%r745, [%r744], 1;
$L__BB0_300:
	add.s32 	%r746, %r9, 99;
	setp.ge.u32 	%p399, %r746, %r142;
	@%p399 bra 	$L__BB0_303;
	ld.global.u8 	%r110, [%rd1+99];
	setp.gt.s32 	%p400, %r143, %r110;
	setp.lt.s32 	%p401, %r144, %r110;
	or.pred  	%p402, %p400, %p401;
	@%p402 bra 	$L__BB0_303;
	add.s32 	%r747, %r10, %r110;
	shl.b32 	%r748, %r747, 2;
	mov.u32 	%r749, sHistogram;
	add.s32 	%r750, %r749, %r748;
	atom.shared.add.u32 	%r751, [%r750], 1;
$L__BB0_303:
	add.s32 	%r752, %r9, 100;
	setp.ge.u32 	%p403, %r752, %r142;
	@%p403 bra 	$L__BB0_306;
	ld.global.u8 	%r111, [%rd1+100];
	setp.gt.s32 	%p404, %r143, %r111;
	setp.lt.s32 	%p405, %r144, %r111;
	or.pred  	%p406, %p404, %p405;
	@%p406 bra 	$L__BB0_306;
	add.s32 	%r753, %r10, %r111;
	shl.b32 	%r754, %r753, 2;
	mov.u32 	%r755, sHistogram;
	add.s32 	%r756, %r755, %r754;
	atom.shared.add.u32 	%r757, [%r756], 1;
$L__BB0_306:
	add.s32 	%r758, %r9, 101;
	setp.ge.u32 	%p407, %r758, %r142;
	@%p407 bra 	$L__BB0_309;
	ld.global.u8 	%r112, [%rd1+101];
	setp.gt.s32 	%p408, %r143, %r112;
	setp.lt.s32 	%p409, %r144, %r112;
	or.pred  	%p410, %p408, %p409;
	@%p410 bra 	$L__BB0_309;
	add.s32 	%r759, %r10, %r112;
	shl.b32 	%r760, %r759, 2;
	mov.u32 	%r761, sHistogram;
	add.s32 	%r762, %r761, %r760;
	atom.shared.add.u32 	%r763, [%r762], 1;
$L__BB0_309:
	add.s32 	%r764, %r9, 102;
	setp.ge.u32 	%p411, %r764, %r142;
	@%p411 bra 	$L__BB0_312;
	ld.global.u8 	%r113, [%rd1+102];
	setp.gt.s32 	%p412, %r143, %r113;
	setp.lt.s32 	%p413, %r144, %r113;
	or.pred  	%p414, %p412, %p413;
	@%p414 bra 	$L__BB0_312;
	add.s32 	%r765, %r10, %r113;
	shl.b32 	%r766, %r765, 2;
	mov.u32 	%r767, sHistogram;
	add.s32 	%r768, %r767, %r766;
	atom.shared.add.u32 	%r769, [%r768], 1;
$L__BB0_312:
	add.s32 	%r770, %r9, 103;
	setp.ge.u32 	%p415, %r770, %r142;
	@%p415 bra 	$L__BB0_315;
	ld.global.u8 	%r114, [%rd1+103];
	setp.gt.s32 	%p416, %r143, %r114;
	setp.lt.s32 	%p417, %r144, %r114;
	or.pred  	%p418, %p416, %p417;
	@%p418 bra 	$L__BB0_315;
	add.s32 	%r771, %r10, %r114;
	shl.b32 	%r772, %r771, 2;
	mov.u32 	%r773, sHistogram;
	add.s32 	%r774, %r773, %r772;
	atom.shared.add.u32 	%r775, [%r774], 1;
$L__BB0_315:
	add.s32 	%r776, %r9, 104;
	setp.ge.u32 	%p419, %r776, %r142;
	@%p419 bra 	$L__BB0_318;
	ld.global.u8 	%r115, [%rd1+104];
	setp.gt.s32 	%p420, %r143, %r115;
	setp.lt.s32 	%p421, %r144, %r115;
	or.pred  	%p422, %p420, %p421;
	@%p422 bra 	$L__BB0_318;
	add.s32 	%r777, %r10, %r115;
	shl.b32 	%r778, %r777, 2;
	mov.u32 	%r779, sHistogram;
	add.s32 	%r780, %r779, %r778;
	atom.shared.add.u32 	%r781, [%r780], 1;
$L__BB0_318:
	add.s32 	%r782, %r9, 105;
	setp.ge.u32 	%p423, %r782, %r142;
	@%p423 bra 	$L__BB0_321;
	ld.global.u8 	%r116, [%rd1+105];
	setp.gt.s32 	%p424, %r143, %r116;
	setp.lt.s32 	%p425, %r144, %r116;
	or.pred  	%p426, %p424, %p425;
	@%p426 bra 	$L__BB0_321;
	add.s32 	%r783, %r10, %r116;
	shl.b32 	%r784, %r783, 2;
	mov.u32 	%r785, sHistogram;
	add.s32 	%r786, %r785, %r784;
	atom.shared.add.u32 	%r787, [%r786], 1;
$L__BB0_321:
	add.s32 	%r788, %r9, 106;
	setp.ge.u32 	%p427, %r788, %r142;
	@%p427 bra 	$L__BB0_324;
	ld.global.u8 	%r117, [%rd1+106];
	setp.gt.s32 	%p428, %r143, %r117;
	setp.lt.s32 	%p429, %r144, %r117;
	or.pred  	%p430, %p428, %p429;
	@%p430 bra 	$L__BB0_324;
	add.s32 	%r789, %r10, %r117;
	shl.b32 	%r790, %r789, 2;
	mov.u32 	%r791, sHistogram;
	add.s32 	%r792, %r791, %r790;
	atom.shared.add.u32 	%r793, [%r792], 1;
$L__BB0_324:
	add.s32 	%r794, %r9, 107;
	setp.ge.u32 	%p431, %r794, %r142;
	@%p431 bra 	$L__BB0_327;
	ld.global.u8 	%r118, [%rd1+107];
	setp.gt.s32 	%p432, %r143, %r118;
	setp.lt.s32 	%p433, %r144, %r118;
	or.pred  	%p434, %p432, %p433;
	@%p434 bra 	$L__BB0_327;
	add.s32 	%r795, %r10, %r118;
	shl.b32 	%r796, %r795, 2;
	mov.u32 	%r797, sHistogram;
	add.s32 	%r798, %r797, %r796;
	atom.shared.add.u32 	%r799, [%r798], 1;
$L__BB0_327:
	add.s32 	%r800, %r9, 108;
	setp.ge.u32 	%p435, %r800, %r142;
	@%p435 bra 	$L__BB0_330;
	ld.global.u8 	%r119, [%rd1+108];
	setp.gt.s32 	%p436, %r143, %r119;
	setp.lt.s32 	%p437, %r144, %r119;
	or.pred  	%p438, %p436, %p437;
	@%p438 bra 	$L__BB0_330;
	add.s32 	%r801, %r10, %r119;
	shl.b32 	%r802, %r801, 2;
	mov.u32 	%r803, sHistogram;
	add.s32 	%r804, %r803, %r802;
	atom.shared.add.u32 	%r805, [%r804], 1;
$L__BB0_330:
	add.s32 	%r806, %r9, 109;
	setp.ge.u32 	%p439, %r806, %r142;
	@%p439 bra 	$L__BB0_333;
	ld.global.u8 	%r120, [%rd1+109];
	setp.gt.s32 	%p440, %r143, %r120;
	setp.lt.s32 	%p441, %r144, %r120;
	or.pred  	%p442, %p440, %p441;
	@%p442 bra 	$L__BB0_333;
	add.s32 	%r807, %r10, %r120;
	shl.b32 	%r808, %r807, 2;
	mov.u32 	%r809, sHistogram;
	add.s32 	%r810, %r809, %r808;
	atom.shared.add.u32 	%r811, [%r810], 1;
$L__BB0_333:
	add.s32 	%r812, %r9, 110;
	setp.ge.u32 	%p443, %r812, %r142;
	@%p443 bra 	$L__BB0_336;
	ld.global.u8 	%r121, [%rd1+110];
	setp.gt.s32 	%p444, %r143, %r121;
	setp.lt.s32 	%p445, %r144, %r121;
	or.pred  	%p446, %p444, %p445;
	@%p446 bra 	$L__BB0_336;
	add.s32 	%r813, %r10, %r121;
	shl.b32 	%r814, %r813, 2;
	mov.u32 	%r815, sHistogram;
	add.s32 	%r816, %r815, %r814;
	atom.shared.add.u32 	%r817, [%r816], 1;
$L__BB0_336:
	add.s32 	%r818, %r9, 111;
	setp.ge.u32 	%p447, %r818, %r142;
	@%p447 bra 	$L__BB0_339;
	ld.global.u8 	%r122, [%rd1+111];
	setp.gt.s32 	%p448, %r143, %r122;
	setp.lt.s32 	%p449, %r144, %r122;
	or.pred  	%p450, %p448, %p449;
	@%p450 bra 	$L__BB0_339;
	add.s32 	%r819, %r10, %r122;
	shl.b32 	%r820, %r819, 2;
	mov.u32 	%r821, sHistogram;
	add.s32 	%r822, %r821, %r820;
	atom.shared.add.u32 	%r823, [%r822], 1;
$L__BB0_339:
	add.s32 	%r824, %r9, 112;
	setp.ge.u32 	%p451, %r824, %r142;
	@%p451 bra 	$L__BB0_342;
	ld.global.u8 	%r123, [%rd1+112];
	setp.gt.s32 	%p452, %r143, %r123;
	setp.lt.s32 	%p453, %r144, %r123;
	or.pred  	%p454, %p452, %p453;
	@%p454 bra 	$L__BB0_342;
	add.s32 	%r825, %r10, %r123;
	shl.b32 	%r826, %r825, 2;
	mov.u32 	%r827, sHistogram;
	add.s32 	%r828, %r827, %r826;
	atom.shared.add.u32 	%r829, [%r828], 1;
$L__BB0_342:
	add.s32 	%r830, %r9, 113;
	setp.ge.u32 	%p455, %r830, %r142;
	@%p455 bra 	$L__BB0_345;
	ld.global.u8 	%r124, [%rd1+113];
	setp.gt.s32 	%p456, %r143, %r124;
	setp.lt.s32 	%p457, %r144, %r124;
	or.pred  	%p458, %p456, %p457;
	@%p458 bra 	$L__BB0_345;
	add.s32 	%r831, %r10, %r124;
	shl.b32 	%r832, %r831, 2;
	mov.u32 	%r833, sHistogram;
	add.s32 	%r834, %r833, %r832;
	atom.shared.add.u32 	%r835, [%r834], 1;
$L__BB0_345:
	add.s32 	%r836, %r9, 114;
	setp.ge.u32 	%p459, %r836, %r142;
	@%p459 bra 	$L__BB0_348;
	ld.global.u8 	%r125, [%rd1+114];
	setp.gt.s32 	%p460, %r143, %r125;
	setp.lt.s32 	%p461, %r144, %r125;
	or.pred  	%p462, %p460, %p461;
	@%p462 bra 	$L__BB0_348;
	add.s32 	%r837, %r10, %r125;
	shl.b32 	%r838, %r837, 2;
	mov.u32 	%r839, sHistogram;
	add.s32 	%r840, %r839, %r838;
	atom.shared.add.u32 	%r841, [%r840], 1;
$L__BB0_348:
	add.s32 	%r842, %r9, 115;
	setp.ge.u32 	%p463, %r842, %r142;
	@%p463 bra 	$L__BB0_351;
	ld.global.u8 	%r126, [%rd1+115];
	setp.gt.s32 	%p464, %r143, %r126;
	setp.lt.s32 	%p465, %r144, %r126;
	or.pred  	%p466, %p464, %p465;
	@%p466 bra 	$L__BB0_351;
	add.s32 	%r843, %r10, %r126;
	shl.b32 	%r844, %r843, 2;
	mov.u32 	%r845, sHistogram;
	add.s32 	%r846, %r845, %r844;
	atom.shared.add.u32 	%r847, [%r846], 1;
$L__BB0_351:
	add.s32 	%r848, %r9, 116;
	setp.ge.u32 	%p467, %r848, %r142;
	@%p467 bra 	$L__BB0_354;
	ld.global.u8 	%r127, [%rd1+116];
	setp.gt.s32 	%p468, %r143, %r127;
	setp.lt.s32 	%p469, %r144, %r127;
	or.pred  	%p470, %p468, %p469;
	@%p470 bra 	$L__BB0_354;
	add.s32 	%r849, %r10, %r127;
	shl.b32 	%r850, %r849, 2;
	mov.u32 	%r851, sHistogram;
	add.s32 	%r852, %r851, %r850;
	atom.shared.add.u32 	%r853, [%r852], 1;
$L__BB0_354:
	add.s32 	%r854, %r9, 117;
	setp.ge.u32 	%p471, %r854, %r142;
	@%p471 bra 	$L__BB0_357;
	ld.global.u8 	%r128, [%rd1+117];
	setp.gt.s32 	%p472, %r143, %r128;
	setp.lt.s32 	%p473, %r144, %r128;
	or.pred  	%p474, %p472, %p473;
	@%p474 bra 	$L__BB0_357;
	add.s32 	%r855, %r10, %r128;
	shl.b32 	%r856, %r855, 2;
	mov.u32 	%r857, sHistogram;
	add.s32 	%r858, %r857, %r856;
	atom.shared.add.u32 	%r859, [%r858], 1;
$L__BB0_357:
	add.s32 	%r860, %r9, 118;
	setp.ge.u32 	%p475, %r860, %r142;
	@%p475 bra 	$L__BB0_360;
	ld.global.u8 	%r129, [%rd1+118];
	setp.gt.s32 	%p476, %r143, %r129;
	setp.lt.s32 	%p477, %r144, %r129;
	or.pred  	%p478, %p476, %p477;
	@%p478 bra 	$L__BB0_360;
	add.s32 	%r861, %r10, %r129;
	shl.b32 	%r862, %r861, 2;
	mov.u32 	%r863, sHistogram;
	add.s32 	%r864, %r863, %r862;
	atom.shared.add.u32 	%r865, [%r864], 1;
$L__BB0_360:
	add.s32 	%r866, %r9, 119;
	setp.ge.u32 	%p479, %r866, %r142;
	@%p479 bra 	$L__BB0_363;
	ld.global.u8 	%r130, [%rd1+119];
	setp.gt.s32 	%p480, %r143, %r130;
	setp.lt.s32 	%p481, %r144, %r130;
	or.pred  	%p482, %p480, %p481;
	@%p482 bra 	$L__BB0_363;
	add.s32 	%r867, %r10, %r130;
	shl.b32 	%r868, %r867, 2;
	mov.u32 	%r869, sHistogram;
	add.s32 	%r870, %r869, %r868;
	atom.shared.add.u32 	%r871, [%r870], 1;
$L__BB0_363:
	add.s32 	%r872, %r9, 120;
	setp.ge.u32 	%p483, %r872, %r142;
	@%p483 bra 	$L__BB0_366;
	ld.global.u8 	%r131, [%rd1+120];
	setp.gt.s32 	%p484, %r143, %r131;
	setp.lt.s32 	%p485, %r144, %r131;
	or.pred  	%p486, %p484, %p485;
	@%p486 bra 	$L__BB0_366;
	add.s32 	%r873, %r10, %r131;
	shl.b32 	%r874, %r873, 2;
	mov.u32 	%r875, sHistogram;
	add.s32 	%r876, %r875, %r874;
	atom.shared.add.u32 	%r877, [%r876], 1;
$L__BB0_366:
	add.s32 	%r878, %r9, 121;
	setp.ge.u32 	%p487, %r878, %r142;
	@%p487 bra 	$L__BB0_369;
	ld.global.u8 	%r132, [%rd1+121];
	setp.gt.s32 	%p488, %r143, %r132;
	setp.lt.s32 	%p489, %r144, %r132;
	or.pred  	%p490, %p488, %p489;
	@%p490 bra 	$L__BB0_369;
	add.s32 	%r879, %r10, %r132;
	shl.b32 	%r880, %r879, 2;
	mov.u32 	%r881, sHistogram;
	add.s32 	%r882, %r881, %r880;
	atom.shared.add.u32 	%r883, [%r882], 1;
$L__BB0_369:
	add.s32 	%r884, %r9, 122;
	setp.ge.u32 	%p491, %r884, %r142;
	@%p491 bra 	$L__BB0_372;
	ld.global.u8 	%r133, [%rd1+122];
	setp.gt.s32 	%p492, %r143, %r133;
	setp.lt.s32 	%p493, %r144, %r133;
	or.pred  	%p494, %p492, %p493;
	@%p494 bra 	$L__BB0_372;
	add.s32 	%r885, %r10, %r133;
	shl.b32 	%r886, %r885, 2;
	mov.u32 	%r887, sHistogram;
	add.s32 	%r888, %r887, %r886;
	atom.shared.add.u32 	%r889, [%r888], 1;
$L__BB0_372:
	add.s32 	%r890, %r9, 123;
	setp.ge.u32 	%p495, %r890, %r142;
	@%p495 bra 	$L__BB0_375;
	ld.global.u8 	%r134, [%rd1+123];
	setp.gt.s32 	%p496, %r143, %r134;
	setp.lt.s32 	%p497, %r144, %r134;
	or.pred  	%p498, %p496, %p497;
	@%p498 bra 	$L__BB0_375;
	add.s32 	%r891, %r10, %r134;
	shl.b32 	%r892, %r891, 2;
	mov.u32 	%r893, sHistogram;
	add.s32 	%r894, %r893, %r892;
	atom.shared.add.u32 	%r895, [%r894], 1;
$L__BB0_375:
	add.s32 	%r896, %r9, 124;
	setp.ge.u32 	%p499, %r896, %r142;
	@%p499 bra 	$L__BB0_378;
	ld.global.u8 	%r135, [%rd1+124];
	setp.gt.s32 	%p500, %r143, %r135;
	setp.lt.s32 	%p501, %r144, %r135;
	or.pred  	%p502, %p500, %p501;
	@%p502 bra 	$L__BB0_378;
	add.s32 	%r897, %r10, %r135;
	shl.b32 	%r898, %r897, 2;
	mov.u32 	%r899, sHistogram;
	add.s32 	%r900, %r899, %r898;
	atom.shared.add.u32 	%r901, [%r900], 1;
$L__BB0_378:
	add.s32 	%r902, %r9, 125;
	setp.ge.u32 	%p503, %r902, %r142;
	@%p503 bra 	$L__BB0_381;
	ld.global.u8 	%r136, [%rd1+125];
	setp.gt.s32 	%p504, %r143, %r136;
	setp.lt.s32 	%p505, %r144, %r136;
	or.pred  	%p506, %p504, %p505;
	@%p506 bra 	$L__BB0_381;
	add.s32 	%r903, %r10, %r136;
	shl.b32 	%r904, %r903, 2;
	mov.u32 	%r905, sHistogram;
	add.s32 	%r906, %r905, %r904;
	atom.shared.add.u32 	%r907, [%r906], 1;
$L__BB0_381:
	add.s32 	%r908, %r9, 126;
	setp.ge.u32 	%p507, %r908, %r142;
	@%p507 bra 	$L__BB0_384;
	ld.global.u8 	%r137, [%rd1+126];
	setp.gt.s32 	%p508, %r143, %r137;
	setp.lt.s32 	%p509, %r144, %r137;
	or.pred  	%p510, %p508, %p509;
	@%p510 bra 	$L__BB0_384;
	add.s32 	%r909, %r10, %r137;
	shl.b32 	%r910, %r909, 2;
	mov.u32 	%r911, sHistogram;
	add.s32 	%r912, %r911, %r910;
	atom.shared.add.u32 	%r913, [%r912], 1;
$L__BB0_384:
	add.s32 	%r914, %r9, 127;
	setp.ge.u32 	%p511, %r914, %r142;
	@%p511 bra 	$L__BB0_387;
	ld.global.u8 	%r138, [%rd1+127];
	setp.gt.s32 	%p512, %r143, %r138;
	setp.lt.s32 	%p513, %r144, %r138;
	or.pred  	%p514, %p512, %p513;
	@%p514 bra 	$L__BB0_387;
	add.s32 	%r915, %r10, %r138;
	shl.b32 	%r916, %r915, 2;
	mov.u32 	%r917, sHistogram;
	add.s32 	%r918, %r917, %r916;
	atom.shared.add.u32 	%r919, [%r918], 1;
$L__BB0_387:
	bar.sync 	0;
	setp.gt.s32 	%p515, %r950, %r1;
	@%p515 bra 	$L__BB0_390;
	shl.b32 	%r139, %r2, 1;
	cvta.to.global.u64 	%rd2, %rd4;
	mov.u32 	%r921, sHistogram;
	shl.b32 	%r924, %r1, 2;
	shl.b32 	%r928, %r139, 2;
$L__BB0_389:
	shl.b32 	%r920, %r950, 2;
	add.s32 	%r922, %r921, %r920;
	ld.shared.u32 	%r923, [%r922];
	add.s32 	%r925, %r922, %r924;
	ld.shared.u32 	%r926, [%r925+4];
	add.s32 	%r927, %r926, %r923;
	add.s32 	%r929, %r922, %r928;
	ld.shared.u32 	%r930, [%r929];
	add.s32 	%r931, %r930, %r927;
	shl.b32 	%r932, %r2, 2;
	add.s32 	%r933, %r929, %r932;
	ld.shared.u32 	%r934, [%r933];
	add.s32 	%r935, %r934, %r931;
	add.s32 	%r936, %r933, %r932;
	ld.shared.u32 	%r937, [%r936];
	add.s32 	%r938, %r937, %r935;
	add.s32 	%r939, %r936, %r932;
	ld.shared.u32 	%r940, [%r939];
	add.s32 	%r941, %r940, %r938;
	add.s32 	%r942, %r939, %r932;
	ld.shared.u32 	%r943, [%r942];
	add.s32 	%r944, %r943, %r941;
	add.s32 	%r945, %r942, %r932;
	ld.shared.u32 	%r946, [%r945];
	add.s32 	%r947, %r946, %r944;
	mul.wide.s32 	%rd7, %r950, 4;
	add.s64 	%rd8, %rd2, %rd7;
	atom.global.add.u32 	%r948, [%rd8], %r947;
	add.s32 	%r950, %r950, %r8;
	setp.le.s32 	%p516, %r950, %r1;
	@%p516 bra 	$L__BB0_389;
$L__BB0_390:
	ret;

}


// ===== COMPILED SASS (sm_100) =====

	.target	sm_100

	.elftype	@"ET_EXEC"


//--------------------- .note.nv.tkinfo           --------------------------
	.section	.note.nv.tkinfo,"",@"SHT_NOTE"
	.sectionflags	@"SHF_NOTE_NV_TKINFO"
	.tkinfo
        /*0018*/ 	.word	0x00000002
        /*0030*/ 	.string	""
        /*0030*/ 	.string	"ptxas"
        /*0030*/ 	.string	"Cuda compilation tools, release 13.0, V13.0.88"
        /*0030*/ 	.string	"Build cuda_13.0.r13.0/compiler.36424714_0"
        /*0030*/ 	.string	"-arch sm_100 -m 64 "



//--------------------- .note.nv.cuinfo           --------------------------
	.section	.note.nv.cuinfo,"",@"SHT_NOTE"
	.sectionflags	@"SHF_NOTE_NV_CUINFO"
        /*0018*/ 	.short	0x0002
        /*001a*/ 	.short	0x0064
        /*001c*/ 	.short	0x0082
	.zero		2


//--------------------- .nv.info                  --------------------------
	.section	.nv.info,"",@"SHT_CUDA_INFO"
	.align	4


	//----- nvinfo : EIATTR_REGCOUNT
	.align		4
        /*0000*/ 	.byte	0x04, 0x2f
        /*0002*/ 	.short	(.L_1 - .L_0)
	.align		4
.L_0:
        /*0004*/ 	.word	index@(_Z16histogram_kernelPKcjPjii)
        /*0008*/ 	.word	0x00000014


	//----- nvinfo : EIATTR_FRAME_SIZE
	.align		4
.L_1:
        /*000c*/ 	.byte	0x04, 0x11
        /*000e*/ 	.short	(.L_3 - .L_2)
	.align		4
.L_2:
        /*0010*/ 	.word	index@(_Z16histogram_kernelPKcjPjii)
        /*0014*/ 	.word	0x00000000


	//----- nvinfo : EIATTR_MIN_STACK_SIZE
	.align		4
.L_3:
        /*0018*/ 	.byte	0x04, 0x12
        /*001a*/ 	.short	(.L_5 - .L_4)
	.align		4
.L_4:
        /*001c*/ 	.word	index@(_Z16histogram_kernelPKcjPjii)
        /*0020*/ 	.word	0x00000000
.L_5:


//--------------------- .nv.compat                --------------------------
	.section	.nv.compat,"",@"SHT_CUDA_COMPAT_INFO"
	.align	4
        /*0000*/ 	.byte	0x02, 0x09, 0x00, 0x00, 0x02, 0x02, 0x01, 0x00, 0x02, 0x05, 0x05, 0x00, 0x03, 0x07, 0x01, 0x01
        /*0010*/ 	.byte	0x02, 0x03, 0x00, 0x00, 0x02, 0x06, 0x01, 0x00, 0x04, 0x0b, 0x08, 0x00, 0x09, 0x00, 0x00, 0x00
        /*0020*/ 	.byte	0x00, 0x00, 0x00, 0x00


//--------------------- .nv.info._Z16histogram_kernelPKcjPjii --------------------------
	.section	.nv.info._Z16histogram_kernelPKcjPjii,"",@"SHT_CUDA_INFO"
	.sectionflags	@""
	.align	4


	//----- nvinfo : EIATTR_CUDA_API_VERSION
	.align		4
        /*0000*/ 	.byte	0x04, 0x37
        /*0002*/ 	.short	(.L_7 - .L_6)
.L_6:
        /*0004*/ 	.word	0x00000082


	//----- nvinfo : EIATTR_KPARAM_INFO
	.align		4
.L_7:
        /*0008*/ 	.byte	0x04, 0x17
        /*000a*/ 	.short	(.L_9 - .L_8)
.L_8:
        /*000c*/ 	.word	0x00000000
        /*0010*/ 	.short	0x0004
        /*0012*/ 	.short	0x001c
        /*0014*/ 	.byte	0x00, 0xf0, 0x11, 0x00


	//----- nvinfo : EIATTR_KPARAM_INFO
	.align		4
.L_9:
        /*0018*/ 	.byte	0x04, 0x17
        /*001a*/ 	.short	(.L_11 - .L_10)
.L_10:
        /*001c*/ 	.word	0x00000000
        /*0020*/ 	.short	0x0003
        /*0022*/ 	.short	0x0018
        /*0024*/ 	.byte	0x00, 0xf0, 0x11, 0x00


	//----- nvinfo : EIATTR_KPARAM_INFO
	.align		4
.L_11:
        /*0028*/ 	.byte	0x04, 0x17
        /*002a*/ 	.short	(.L_13 - .L_12)
.L_12:
        /*002c*/ 	.word	0x00000000
        /*0030*/ 	.short	0x0002
        /*0032*/ 	.short	0x0010
        /*0034*/ 	.byte	0x00, 0xf5, 0x21, 0x00


	//----- nvinfo : EIATTR_KPARAM_INFO
	.align		4
.L_13:
        /*0038*/ 	.byte	0x04, 0x17
        /*003a*/ 	.short	(.L_15 - .L_14)
.L_14:
        /*003c*/ 	.word	0x00000000
        /*0040*/ 	.short	0x0001
        /*0042*/ 	.short	0x0008
        /*0044*/ 	.byte	0x00, 0xf0, 0x11, 0x00


	//----- nvinfo : EIATTR_KPARAM_INFO
	.align		4
.L_15:
        /*0048*/ 	.byte	0x04, 0x17
        /*004a*/ 	.short	(.L_17 - .L_16)
.L_16:
        /*004c*/ 	.word	0x00000000
        /*0050*/ 	.short	0x0000
        /*0052*/ 	.short	0x0000
        /*0054*/ 	.byte	0x00, 0xf5, 0x21, 0x00


	//----- nvinfo : EIATTR_SPARSE_MMA_MASK
	.align		4
.L_17:
        /*0058*/ 	.byte	0x03, 0x50
        /*005a*/ 	.short	0x0000


	//----- nvinfo : EIATTR_MAXREG_COUNT
	.align		4
        /*005c*/ 	.byte	0x03, 0x1b
        /*005e*/ 	.short	0x00ff


	//----- nvinfo : EIATTR_NUM_BARRIERS
	.align		4
        /*0060*/ 	.byte	0x02, 0x4c
        /*0062*/ 	.byte	0x01
	.zero		1


	//----- nvinfo : EIATTR_MERCURY_ISA_VERSION
	.align		4
        /*0064*/ 	.byte	0x03, 0x5f
        /*0066*/ 	.short	0x0101


	//----- nvinfo : EIATTR_VRC_CTA_INIT_COUNT
	.align		4
        /*0068*/ 	.byte	0x02, 0x4a
	.zero		1
	.zero		1


	//----- nvinfo : EIATTR_EXIT_INSTR_OFFSETS
	.align		4
        /*006c*/ 	.byte	0x04, 0x1c
        /*006e*/ 	.short	(.L_19 - .L_18)


	//   ....[0]....
.L_18:
        /*0070*/ 	.word	0x00007a10


	//   ....[1]....
        /*0074*/ 	.word	0x00007c40


	//----- nvinfo : EIATTR_CRS_STACK_SIZE
	.align		4
.L_19:
        /*0078*/ 	.byte	0x04, 0x1e
        /*007a*/ 	.short	(.L_21 - .L_20)
.L_20:
        /*007c*/ 	.word	0x00000000


	//----- nvinfo : EIATTR_CBANK_PARAM_SIZE
	.align		4
.L_21:
        /*0080*/ 	.byte	0x03, 0x19
        /*0082*/ 	.short	0x0020


	//----- nvinfo : EIATTR_PARAM_CBANK
	.align		4
        /*0084*/ 	.byte	0x04, 0x0a
        /*0086*/ 	.short	(.L_23 - .L_22)
	.align		4
.L_22:
        /*0088*/ 	.word	index@(.nv.constant0._Z16histogram_kernelPKcjPjii)
        /*008c*/ 	.short	0x0380
        /*008e*/ 	.short	0x0020


	//----- nvinfo : EIATTR_SW_WAR
	.align		4
.L_23:
        /*0090*/ 	.byte	0x04, 0x36
        /*0092*/ 	.short	(.L_25 - .L_24)
.L_24:
        /*0094*/ 	.word	0x00000008
.L_25:


//--------------------- .nv.callgraph             --------------------------
	.section	.nv.callgraph,"",@"SHT_CUDA_CALLGRAPH"
	.align	4
	.sectionentsize	8
	.align		4
        /*0000*/ 	.word	0x00000000
	.align		4
        /*0004*/ 	.word	0xffffffff
	.align		4
        /*0008*/ 	.word	0x00000000
	.align		4
        /*000c*/ 	.word	0xfffffffe
	.align		4
        /*0010*/ 	.word	0x00000000
	.align		4
        /*0014*/ 	.word	0xfffffffd
	.align		4
        /*0018*/ 	.word	0x00000000
	.align		4
        /*001c*/ 	.word	0xfffffffc


//--------------------- .text._Z16histogram_kernelPKcjPjii --------------------------
	.section	.text._Z16histogram_kernelPKcjPjii,"ax",@progbits
	.align	128
        .global         _Z16histogram_kernelPKcjPjii
        .type           _Z16histogram_kernelPKcjPjii,@function
        .size           _Z16histogram_kernelPKcjPjii,(.L_x_261 - _Z16histogram_kernelPKcjPjii)
        .other          _Z16histogram_kernelPKcjPjii,@"STO_CUDA_ENTRY STV_DEFAULT"
_Z16histogram_kernelPKcjPjii:
.text._Z16histogram_kernelPKcjPjii:
[----:B------:R-:W-:Y:S08]  /*0000*/  LDC R1, c[0x0][0x37c] ;  /* 0x0000df00ff017b82 */ /* 0x000ff00000000800 */
[----:B------:R-:W0:Y:S01]  /*0010*/  LDC.64 R2, c[0x0][0x398] ;  /* 0x0000e600ff027b82 */ /* 0x000e220000000a00 */
[----:B------:R-:W1:Y:S01]  /*0020*/  S2R R0, SR_TID.X ;  /* 0x0000000000007919 */ /* 0x000e620000002100 */
[----:B------:R-:W-:Y:S01]  /*0030*/  BSSY.RECONVERGENT B0, `(.L_x_0) ;  /* 0x0000010000007945 */ /* 0x000fe20003800200 */
[----:B0-----:R-:W-:-:S04]  /*0040*/  IMAD.IADD R7, R3, 0x1, -R2 ;  /* 0x0000000103077824 */ /* 0x001fc800078e0a02 */
[----:B------:R-:W-:-:S04]  /*0050*/  VIADD R9, R7, 0x1 ;  /* 0x0000000107097836 */ /* 0x000fc80000000000 */
[----:B------:R-:W-:-:S05]  /*0060*/  IMAD.SHL.U32 R5, R9, 0x8, RZ ;  /* 0x0000000809057824 */ /* 0x000fca00078e00ff */
[----:B-1----:R-:W-:-:S13]  /*0070*/  ISETP.GE.AND P0, PT, R0, R5, PT ;  /* 0x000000050000720c */ /* 0x002fda0003f06270 */
[----:B------:R-:W-:Y:S05]  /*0080*/  @P0 BRA `(.L_x_1) ;  /* 0x0000000000280947 */ /* 0x000fea0003800000 */
[----:B------:R-:W0:Y:S01]  /*0090*/  S2R R11, SR_CgaCtaId ;  /* 0x00000000000b7919 */ /* 0x000e220000008800 */
[----:B------:R-:W1:Y:S01]  /*00a0*/  LDC R13, c[0x0][0x360] ;  /* 0x0000d800ff0d7b82 */ /* 0x000e620000000800 */
[----:B------:R-:W-:Y:S01]  /*00b0*/  MOV R6, 0x400 ;  /* 0x0000040000067802 */ /* 0x000fe20000000f00 */
[----:B------:R-:W-:-:S03]  /*00c0*/  IMAD.MOV.U32 R4, RZ, RZ, R0 ;  /* 0x000000ffff047224 */ /* 0x000fc600078e0000 */
[----:B0-----:R-:W-:-:S07]  /*00d0*/  LEA R11, R11, R6, 0x18 ;  /* 0x000000060b0b7211 */ /* 0x001fce00078ec0ff */
.L_x_2:
[----:B------:R-:W-:Y:S02]  /*00e0*/  IMAD R6, R4, 0x4, R11 ;  /* 0x0000000404067824 */ /* 0x000fe400078e020b */
[----:B-1----:R-:W-:-:S03]  /*00f0*/  IMAD.IADD R4, R13, 0x1, R4 ;  /* 0x000000010d047824 */ /* 0x002fc600078e0204 */
[----:B------:R0:W-:Y:S02]  /*0100*/  STS [R6], RZ ;  /* 0x000000ff06007388 */ /* 0x0001e40000000800 */
[----:B------:R-:W-:-:S13]  /*0110*/  ISETP.GE.AND P0, PT, R4, R5, PT ;  /* 0x000000050400720c */ /* 0x000fda0003f06270 */
[----:B0-----:R-:W-:Y:S05]  /*0120*/  @!P0 BRA `(.L_x_2) ;  /* 0xfffffffc00ec8947 */ /* 0x001fea000383ffff */
.L_x_1:
[----:B------:R-:W-:Y:S05]  /*0130*/  BSYNC.RECONVERGENT B0 ;  /* 0x0000000000007941 */ /* 0x000fea0003800200 */
.L_x_0:
[----:B------:R-:W0:Y:S01]  /*0140*/  S2UR UR4, SR_CTAID.X ;  /* 0x00000000000479c3 */ /* 0x000e220000002500 */
[----:B------:R-:W1:Y:S01]  /*0150*/  LDCU UR8, c[0x0][0x388] ;  /* 0x00007100ff0877ac */ /* 0x000e620008000800 */
[----:B------:R-:W-:Y:S01]  /*0160*/  BSSY.RECONVERGENT B0, `(.L_x_3) ;  /* 0x0000024000007945 */ /* 0x000fe20003800200 */
[----:B------:R-:W2:Y:S05]  /*0170*/  LDCU.64 UR6, c[0x0][0x358] ;  /* 0x00006b00ff0677ac */ /* 0x000eaa0008000a00 */
[----:B------:R-:W0:Y:S02]  /*0180*/  LDC R11, c[0x0][0x360] ;  /* 0x0000d800ff0b7b82 */ /* 0x000e240000000800 */
[----:B0-----:R-:W-:Y:S01]  /*0190*/  IMAD R6, R11, UR4, R0 ;  /* 0x000000040b067c24 */ /* 0x001fe2000f8e0200 */
[----:B------:R-:W0:Y:S03]  /*01a0*/  LDCU.64 UR4, c[0x0][0x380] ;  /* 0x00007000ff0477ac */ /* 0x000e260008000a00 */
[----:B------:R-:W-:-:S04]  /*01b0*/  IMAD.SHL.U32 R6, R6, 0x80, RZ ;  /* 0x0000008006067824 */ /* 0x000fc800078e00ff */
[C---:B------:R-:W-:Y:S02]  /*01c0*/  VIADD R4, R6.reuse, 0x1 ;  /* 0x0000000106047836 */ /* 0x040fe40000000000 */
[C---:B------:R-:W-:Y:S02]  /*01d0*/  VIADD R5, R6.reuse, 0x2 ;  /* 0x0000000206057836 */ /* 0x040fe40000000000 */
[----:B------:R-:W-:Y:S01]  /*01e0*/  VIADD R8, R6, 0x5 ;  /* 0x0000000506087836 */ /* 0x000fe20000000000 */
[----:B------:R-:W-:Y:S01]  /*01f0*/  BAR.SYNC.DEFER_BLOCKING 0x0 ;  /* 0x0000000000007b1d */ /* 0x000fe20000010000 */
[----:B-1----:R-:W-:Y:S01]  /*0200*/  ISETP.GE.U32.AND P1, PT, R4, UR8, PT ;  /* 0x0000000804007c0c */ /* 0x002fe2000bf26070 */
[C---:B------:R-:W-:Y:S01]  /*0210*/  VIADD R4, R6.reuse, 0x3 ;  /* 0x0000000306047836 */ /* 0x040fe20000000000 */
[----:B------:R-:W-:Y:S01]  /*0220*/  ISETP.GE.U32.AND P2, PT, R5, UR8, PT ;  /* 0x0000000805007c0c */ /* 0x000fe2000bf46070 */
[----:B------:R-:W-:Y:S01]  /*0230*/  VIADD R5, R6, 0x4 ;  /* 0x0000000406057836 */ /* 0x000fe20000000000 */
[----:B------:R-:W-:Y:S01]  /*0240*/  ISETP.GE.U32.AND P5, PT, R8, UR8, PT ;  /* 0x0000000808007c0c */ /* 0x000fe2000bfa6070 */
[----:B------:R-:W-:Y:S01]  /*0250*/  VIADD R10, R6, 0x6 ;  /* 0x00000006060a7836 */ /* 0x000fe20000000000 */
[----:B------:R-:W-:Y:S01]  /*0260*/  ISETP.GE.U32.AND P3, PT, R4, UR8, PT ;  /* 0x0000000804007c0c */ /* 0x000fe2000bf66070 */
[C---:B------:R-:W-:Y:S01]  /*0270*/  VIADD R12, R6.reuse, 0x7 ;  /* 0x00000007060c7836 */ /* 0x040fe20000000000 */
[----:B0-----:R-:W-:-:S02]  /*0280*/  IADD3 R4, P0, PT, R6, UR4, RZ ;  /* 0x0000000406047c10 */ /* 0x001fc4000ff1e0ff */
[----:B------:R-:W-:Y:S02]  /*0290*/  ISETP.GE.U32.AND P4, PT, R5, UR8, PT ;  /* 0x0000000805007c0c */ /* 0x000fe4000bf86070 */
[C---:B------:R-:W-:Y:S02]  /*02a0*/  LEA.HI.X.SX32 R5, R6.reuse, UR5, 0x1, P0 ;  /* 0x0000000506057c11 */ /* 0x040fe400080f0eff */
[----:B------:R-:W-:Y:S02]  /*02b0*/  ISETP.GE.U32.AND P0, PT, R6, UR8, PT ;  /* 0x0000000806007c0c */ /* 0x000fe4000bf06070 */
[----:B------:R-:W-:Y:S02]  /*02c0*/  LOP3.LUT R8, R0, 0x7, RZ, 0xc0, !PT ;  /* 0x0000000700087812 */ /* 0x000fe400078ec0ff */
[----:B------:R-:W-:-:S03]  /*02d0*/  ISETP.GE.U32.AND P6, PT, R10, UR8, PT ;  /* 0x000000080a007c0c */ /* 0x000fc6000bfc6070 */
[----:B------:R-:W-:-:S06]  /*02e0*/  IMAD R8, R9, R8, -R2 ;  /* 0x0000000809087224 */ /* 0x000fcc00078e0a02 */
[----:B--2---:R-:W-:Y:S05]  /*02f0*/  @P0 BRA `(.L_x_4) ;  /* 0x0000000000280947 */ /* 0x004fea0003800000 */
[----:B------:R-:W2:Y:S02]  /*0300*/  LDG.E.U8 R13, desc[UR6][R4.64] ;  /* 0x00000006040d7981 */ /* 0x000ea4000c1e1100 */
[----:B--2---:R-:W-:-:S04]  /*0310*/  ISETP.GT.AND P0, PT, R13, R3, PT ;  /* 0x000000030d00720c */ /* 0x004fc80003f04270 */
[----:B------:R-:W-:-:S13]  /*0320*/  ISETP.LT.OR P0, PT, R13, R2, P0 ;  /* 0x000000020d00720c */ /* 0x000fda0000701670 */
[----:B------:R-:W-:Y:S05]  /*0330*/  @P0 BRA `(.L_x_4) ;  /* 0x0000000000180947 */ /* 0x000fea0003800000 */
[----:B------:R-:W0:Y:S01]  /*0340*/  S2UR UR5, SR_CgaCtaId ;  /* 0x00000000000579c3 */ /* 0x000e220000008800 */
[----:B------:R-:W-:Y:S01]  /*0350*/  UMOV UR4, 0x400 ;  /* 0x0000040000047882 */ /* 0x000fe20000000000 */
[----:B------:R-:W-:Y:S01]  /*0360*/  IMAD.IADD R10, R8, 0x1, R13 ;  /* 0x00000001080a7824 */ /* 0x000fe200078e020d */
[----:B0-----:R-:W-:-:S06]  /*0370*/  ULEA UR4, UR5, UR4, 0x18 ;  /* 0x0000000405047291 */ /* 0x001fcc000f8ec0ff */
[----:B------:R-:W-:-:S05]  /*0380*/  LEA R10, R10, UR4, 0x2 ;  /* 0x000000040a0a7c11 */ /* 0x000fca000f8e10ff */
[----:B------:R0:W-:Y:S02]  /*0390*/  ATOMS.POPC.INC.32 RZ, [R10+URZ] ;  /* 0x000000000aff7f8c */ /* 0x0001e4000d8000ff */
.L_x_4:
[----:B------:R-:W-:Y:S05]  /*03a0*/  BSYNC.RECONVERGENT B0 ;  /* 0x0000000000007941 */ /* 0x000fea0003800200 */
.L_x_3:
[----:B------:R-:W-:Y:S01]  /*03b0*/  BSSY.RECONVERGENT B0, `(.L_x_5) ;  /* 0x000000e000007945 */ /* 0x000fe20003800200 */
[----:B------:R-:W-:Y:S01]  /*03c0*/  ISETP.GE.U32.AND P0, PT, R12, UR8, PT ;  /* 0x000000080c007c0c */ /* 0x000fe2000bf06070 */
[----:B------:R-:W-:Y:S02]  /*03d0*/  VIADD R12, R6, 0x8 ;  /* 0x00000008060c7836 */ /* 0x000fe40000000000 */
[----:B------:R-:W-:Y:S10]  /*03e0*/  @P1 BRA `(.L_x_6) ;  /* 0x0000000000281947 */ /* 0x000ff40003800000 */
[----:B------:R-:W2:Y:S02]  /*03f0*/  LDG.E.U8 R13, desc[UR6][R4.64+0x1] ;  /* 0x00000106040d7981 */ /* 0x000ea4000c1e1100 */
[----:B--2---:R-:W-:-:S04]  /*0400*/  ISETP.GT.AND P1, PT, R13, R3, PT ;  /* 0x000000030d00720c */ /* 0x004fc80003f24270 */
[----:B------:R-:W-:-:S13]  /*0410*/  ISETP.LT.OR P1, PT, R13, R2, P1 ;  /* 0x000000020d00720c */ /* 0x000fda0000f21670 */
[----:B------:R-:W-:Y:S05]  /*0420*/  @P1 BRA `(.L_x_6) ;  /* 0x0000000000181947 */ /* 0x000fea0003800000 */
[----:B------:R-:W1:Y:S01]  /*0430*/  S2UR UR5, SR_CgaCtaId ;  /* 0x00000000000579c3 */ /* 0x000e620000008800 */
[----:B------:R-:W-:Y:S01]  /*0440*/  UMOV UR4, 0x400 ;  /* 0x0000040000047882 */ /* 0x000fe20000000000 */
[----:B0-----:R-:W-:Y:S01]  /*0450*/  IMAD.IADD R10, R8, 0x1, R13 ;  /* 0x00000001080a7824 */ /* 0x001fe200078e020d */
[----:B-1----:R-:W-:-:S06]  /*0460*/  ULEA UR4, UR5, UR4, 0x18 ;  /* 0x0000000405047291 */ /* 0x002fcc000f8ec0ff */
[----:B------:R-:W-:-:S05]  /*0470*/  LEA R10, R10, UR4, 0x2 ;  /* 0x000000040a0a7c11 */ /* 0x000fca000f8e10ff */
[----:B------:R1:W-:Y:S02]  /*0480*/  ATOMS.POPC.INC.32 RZ, [R10+URZ] ;  /* 0x000000000aff7f8c */ /* 0x0003e4000d8000ff */
.L_x_6:
[----:B------:R-:W-:Y:S05]  /*0490*/  BSYNC.RECONVERGENT B0 ;  /* 0x0000000000007941 */ /* 0x000fea0003800200 */
.L_x_5:
        /* <DEDUP_REMOVED lines=8> */
[----:B------:R-:W2:Y:S01]  /*0520*/  S2UR UR5, SR_CgaCtaId ;  /* 0x00000000000579c3 */ /* 0x000ea20000008800 */
[----:B------:R-:W-:Y:S01]  /*0530*/  UMOV UR4, 0x400 ;  /* 0x0000040000047882 */ /* 0x000fe20000000000 */
[----:B01----:R-:W-:Y:S01]  /*0540*/  IMAD.IADD R10, R8, 0x1, R13 ;  /* 0x00000001080a7824 */ /* 0x003fe200078e020d */
[----:B--2---:R-:W-:-:S06]  /*0550*/  ULEA UR4, UR5, UR4, 0x18 ;  /* 0x0000000405047291 */ /* 0x004fcc000f8ec0ff */
[----:B------:R-:W-:-:S05]  /*0560*/  LEA R10, R10, UR4, 0x2 ;  /* 0x000000040a0a7c11 */ /* 0x000fca000f8e10ff */
[----:B------:R2:W-:Y:S02]  /*0570*/  ATOMS.POPC.INC.32 RZ, [R10+URZ] ;  /* 0x000000000aff7f8c */ /* 0x0005e4000d8000ff */
.L_x_8:
[----:B------:R-:W-:Y:S05]  /*0580*/  BSYNC.RECONVERGENT B0 ;  /* 0x0000000000007941 */ /* 0x000fea0003800200 */
.L_x_7:
[----:B------:R-:W-:Y:S01]  /*0590*/  BSSY.RECONVERGENT B0, `(.L_x_9) ;  /* 0x000000e000007945 */ /* 0x000fe20003800200 */
[----:B------:R-:W-:Y:S01]  /*05a0*/  ISETP.GE.U32.AND P2, PT, R12, UR8, PT ;  /* 0x000000080c007c0c */ /* 0x000fe2000bf46070 */
[----:B------:R-:W-:Y:S02]  /*05b0*/  VIADD R12, R6, 0xa ;  /* 0x0000000a060c7836 */ /* 0x000fe40000000000 */
[----:B------:R-:W-:Y:S10]  /*05c0*/  @P3 BRA `(.L_x_10) ;  /* 0x0000000000283947 */ /* 0x000ff40003800000 */
[----:B------:R-:W3:Y:S02]  /*05d0*/  LDG.E.U8 R13, desc[UR6][R4.64+0x3] ;  /* 0x00000306040d7981 */ /* 0x000ee4000c1e1100 */
[----:B---3--:R-:W-:-:S04]  /*05e0*/  ISETP.GT.AND P3, PT, R13, R3, PT ;  /* 0x000000030d00720c */ /* 0x008fc80003f64270 */
[----:B------:R-:W-:-:S13]  /*05f0*/  ISETP.LT.OR P3, PT, R13, R2, P3 ;  /* 0x000000020d00720c */ /* 0x000fda0001f61670 */
[----:B------:R-:W-:Y:S05]  /*0600*/  @P3 BRA `(.L_x_10) ;  /* 0x0000000000183947 */ /* 0x000fea0003800000 */
[----:B------:R-:W3:Y:S01]  /*0610*/  S2UR UR5, SR_CgaCtaId ;  /* 0x00000000000579c3 */ /* 0x000ee20000008800 */
[----:B------:R-:W-:Y:S01]  /*0620*/  UMOV UR4, 0x400 ;  /* 0x0000040000047882 */ /* 0x000fe20000000000 */
[----:B012---:R-:W-:Y:S01]  /*0630*/  IMAD.IADD R10, R8, 0x1, R13 ;  /* 0x00000001080a7824 */ /* 0x007fe200078e020d */
[----:B---3--:R-:W-:-:S06]  /*0640*/  ULEA UR4, UR5, UR4, 0x18 ;  /* 0x0000000405047291 */ /* 0x008fcc000f8ec0ff */
[----:B------:R-:W-:-:S05]  /*0650*/  LEA R10, R10, UR4, 0x2 ;  /* 0x000000040a0a7c11 */ /* 0x000fca000f8e10ff */
[----:B------:R3:W-:Y:S02]  /*0660*/  ATOMS.POPC.INC.32 RZ, [R10+URZ] ;  /* 0x000000000aff7f8c */ /* 0x0007e4000d8000ff */
.L_x_10:
[----:B------:R-:W-:Y:S05]  /*0670*/  BSYNC.RECONVERGENT B0 ;  /* 0x0000000000007941 */ /* 0x000fea0003800200 */
.L_x_9:
[----:B------:R-:W-:Y:S01]  /*0680*/  BSSY.RECONVERGENT B0, `(.L_x_11) ;  /* 0x000000e000007945 */ /* 0x000fe20003800200 */
[----:B------:R-:W-:Y:S01]  /*0690*/  ISETP.GE.U32.AND P3, PT, R12, UR8, PT ;  /* 0x000000080c007c0c */ /* 0x000fe2000bf66070 */
[----:B------:R-:W-:Y:S02]  /*06a0*/  VIADD R12, R6, 0xb ;  /* 0x0000000b060c7836 */ /* 0x000fe40000000000 */
[----:B------:R-:W-:Y:S10]  /*06b0*/  @P4 BRA `(.L_x_12) ;  /* 0x0000000000284947 */ /* 0x000ff40003800000 */
[----:B------:R-:W4:Y:S02]  /*06c0*/  LDG.E.U8 R13, desc[UR6][R4.64+0x4] ;  /* 0x00000406040d7981 */ /* 0x000f24000c1e1100 */
[----:B----4-:R-:W-:-:S04]  /*06d0*/  ISETP.GT.AND P4, PT, R13, R3, PT ;  /* 0x000000030d00720c */ /* 0x010fc80003f84270 */
[----:B------:R-:W-:-:S13]  /*06e0*/  ISETP.LT.OR P4, PT, R13, R2, P4 ;  /* 0x000000020d00720c */ /* 0x000fda0002781670 */
[----:B------:R-:W-:Y:S05]  /*06f0*/  @P4 BRA `(.L_x_12) ;  /* 0x0000000000184947 */ /* 0x000fea0003800000 */
[----:B------:R-:W4:Y:S01]  /*0700*/  S2UR UR5, SR_CgaCtaId ;  /* 0x00000000000579c3 */ /* 0x000f220000008800 */
[----:B------:R-:W-:Y:S01]  /*0710*/  UMOV UR4, 0x400 ;  /* 0x0000040000047882 */ /* 0x000fe20000000000 */
[----:B0123--:R-:W-:Y:S01]  /*0720*/  IMAD.IADD R10, R8, 0x1, R13 ;  /* 0x00000001080a7824 */ /* 0x00ffe200078e020d */
[----:B----4-:R-:W-:-:S06]  /*0730*/  ULEA UR4, UR5, UR4, 0x18 ;  /* 0x0000000405047291 */ /* 0x010fcc000f8ec0ff */
[----:B------:R-:W-:-:S05]  /*0740*/  LEA R10, R10, UR4, 0x2 ;  /* 0x000000040a0a7c11 */ /* 0x000fca000f8e10ff */
[----:B------:R4:W-:Y:S02]  /*0750*/  ATOMS.POPC.INC.32 RZ, [R10+URZ] ;  /* 0x000000000aff7f8c */ /* 0x0009e4000d8000ff */
.L_x_12:
[----:B------:R-:W-:Y:S05]  /*0760*/  BSYNC.RECONVERGENT B0 ;  /* 0x0000000000007941 */ /* 0x000fea0003800200 */
.L_x_11:
[----:B------:R-:W-:Y:S01]  /*0770*/  BSSY.RECONVERGENT B0, `(.L_x_13) ;  /* 0x000000e000007945 */ /* 0x000fe20003800200 */
[----:B------:R-:W-:Y:S01]  /*0780*/  ISETP.GE.U32.AND P4, PT, R12, UR8, PT ;  /* 0x000000080c007c0c */ /* 0x000fe2000bf86070 */
[----:B------:R-:W-:Y:S02]  /*0790*/  VIADD R12, R6, 0xc ;  /* 0x0000000c060c7836 */ /* 0x000fe40000000000 */
[----:B------:R-:W-:Y:S10]  /*07a0*/  @P5 BRA `(.L_x_14) ;  /* 0x0000000000285947 */ /* 0x000ff40003800000 */
[----:B------:R-:W5:Y:S02]  /*07b0*/  LDG.E.U8 R13, desc[UR6][R4.64+0x5] ;  /* 0x00000506040d7981 */ /* 0x000f64000c1e1100 */
[----:B-----5:R-:W-:-:S04]  /*07c0*/  ISETP.GT.AND P5, PT, R13, R3, PT ;  /* 0x000000030d00720c */ /* 0x020fc80003fa4270 */
[----:B------:R-:W-:-:S13]  /*07d0*/  ISETP.LT.OR P5, PT, R13, R2, P5 ;  /* 0x000000020d00720c */ /* 0x000fda0002fa1670 */
[----:B------:R-:W-:Y:S05]  /*07e0*/  @P5 BRA `(.L_x_14) ;  /* 0x0000000000185947 */ /* 0x000fea0003800000 */
[----:B------:R-:W5:Y:S01]  /*07f0*/  S2UR UR5, SR_CgaCtaId ;  /* 0x00000000000579c3 */ /* 0x000f620000008800 */
[----:B------:R-:W-:Y:S01]  /*0800*/  UMOV UR4, 0x400 ;  /* 0x0000040000047882 */ /* 0x000fe20000000000 */
[----:B01234-:R-:W-:Y:S01]  /*0810*/  IMAD.IADD R10, R8, 0x1, R13 ;  /* 0x00000001080a7824 */ /* 0x01ffe200078e020d */
[----:B-----5:R-:W-:-:S06]  /*0820*/  ULEA UR4, UR5, UR4, 0x18 ;  /* 0x0000000405047291 */ /* 0x020fcc000f8ec0ff */
[----:B------:R-:W-:-:S05]  /*0830*/  LEA R10, R10, UR4, 0x2 ;  /* 0x000000040a0a7c11 */ /* 0x000fca000f8e10ff */
[----:B------:R0:W-:Y:S02]  /*0840*/  ATOMS.POPC.INC.32 RZ, [R10+URZ] ;  /* 0x000000000aff7f8c */ /* 0x0001e4000d8000ff */
.L_x_14:
[----:B------:R-:W-:Y:S05]  /*0850*/  BSYNC.RECONVERGENT B0 ;  /* 0x0000000000007941 */ /* 0x000fea0003800200 */
.L_x_13:
        /* <DEDUP_REMOVED lines=14> */
.L_x_16:
[----:B------:R-:W-:Y:S05]  /*0940*/  BSYNC.RECONVERGENT B0 ;  /* 0x0000000000007941 */ /* 0x000fea0003800200 */
.L_x_15:
        /* <DEDUP_REMOVED lines=14> */
.L_x_18:
[----:B------:R-:W-:Y:S05]  /*0a30*/  BSYNC.RECONVERGENT B0 ;  /* 0x0000000000007941 */ /* 0x000fea0003800200 */
.L_x_17:
        /* <DEDUP_REMOVED lines=14> */
.L_x_20:
[----:B------:R-:W-:Y:S05]  /*0b20*/  BSYNC.RECONVERGENT B0 ;  /* 0x0000000000007941 */ /* 0x000fea0003800200 */
.L_x_19:
        /* <DEDUP_REMOVED lines=14> */
.L_x_22:
[----:B------:R-:W-:Y:S05]  /*0c10*/  BSYNC.RECONVERGENT B0 ;  /* 0x0000000000007941 */ /* 0x000fea0003800200 */
.L_x_21:
        /* <DEDUP_REMOVED lines=14> */
.L_x_24:
[----:B------:R-:W-:Y:S05]  /*0d00*/  BSYNC.RECONVERGENT B0 ;  /* 0x0000000000007941 */ /* 0x000fea0003800200 */
.L_x_23:
        /* <DEDUP_REMOVED lines=14> */
.L_x_26:
[----:B------:R-:W-:Y:S05]  /*0df0*/  BSYNC.RECONVERGENT B0 ;  /* 0x0000000000007941 */ /* 0x000fea0003800200 */
.L_x_25:
        /* <DEDUP_REMOVED lines=14> */
.L_x_28:
[----:B------:R-:W-:Y:S05]  /*0ee0*/  BSYNC.RECONVERGENT B0 ;  /* 0x0000000000007941 */ /* 0x000fea0003800200 */
.L_x_27:
        /* <DEDUP_REMOVED lines=14> */
.L_x_30:
[----:B------:R-:W-:Y:S05]  /*0fd0*/  BSYNC.RECONVERGENT B0 ;  /* 0x0000000000007941 */ /* 0x000fea0003800200 */
.L_x_29:
        /* <DEDUP_REMOVED lines=14> */
.L_x_32:
[----:B------:R-:W-:Y:S05]  /*10c0*/  BSYNC.RECONVERGENT B0 ;  /* 0x0000000000007941 */ /* 0x000fea0003800200 */
.L_x_31:
        /* <DEDUP_REMOVED lines=14> */
.L_x_34:
[----:B------:R-:W-:Y:S05]  /*11b0*/  BSYNC.RECONVERGENT B0 ;  /* 0x0000000000007941 */ /* 0x000fea0003800200 */
.L_x_33:
        /* <DEDUP_REMOVED lines=14> */
.L_x_36:
[----:B------:R-:W-:Y:S05]  /*12a0*/  BSYNC.RECONVERGENT B0 ;  /* 0x0000000000007941 */ /* 0x000fea0003800200 */
.L_x_35:
        /* <DEDUP_REMOVED lines=14> */
.L_x_38:
[----:B------:R-:W-:Y:S05]  /*1390*/  BSYNC.RECONVERGENT B0 ;  /* 0x0000000000007941 */ /* 0x000fea0003800200 */
.L_x_37:
        /* <DEDUP_REMOVED lines=14> */
.L_x_40:
[----:B------:R-:W-:Y:S05]  /*1480*/  BSYNC.RECONVERGENT B0 ;  /* 0x0000000000007941 */ /* 0x000fea0003800200 */
.L_x_39:
        /* <DEDUP_REMOVED lines=14> */
.L_x_42:
[----:B------:R-:W-:Y:S05]  /*1570*/  BSYNC.RECONVERGENT B0 ;  /* 0x0000000000007941 */ /* 0x000fea0003800200 */
.L_x_41:
        /* <DEDUP_REMOVED lines=14> */
.L_x_44:
[----:B------:R-:W-:Y:S05]  /*1660*/  BSYNC.RECONVERGENT B0 ;  /* 0x0000000000007941 */ /* 0x000fea0003800200 */
.L_x_43:
        /* <DEDUP_REMOVED lines=14> */
.L_x_46:
[----:B------:R-:W-:Y:S05]  /*1750*/  BSYNC.RECONVERGENT B0 ;  /* 0x0000000000007941 */ /* 0x000fea0003800200 */
.L_x_45:
        /* <DEDUP_REMOVED lines=14> */
.L_x_48:
[----:B------:R-:W-:Y:S05]  /*1840*/  BSYNC.RECONVERGENT B0 ;  /* 0x0000000000007941 */ /* 0x000fea0003800200 */
.L_x_47:
        /* <DEDUP_REMOVED lines=14> */
.L_x_50:
[----:B------:R-:W-:Y:S05]  /*1930*/  BSYNC.RECONVERGENT B0 ;  /* 0x0000000000007941 */ /* 0x000fea0003800200 */
.L_x_49:
        /* <DEDUP_REMOVED lines=14> */
.L_x_52:
[----:B------:R-:W-:Y:S05]  /*1a20*/  BSYNC.RECONVERGENT B0 ;  /* 0x0000000000007941 */ /* 0x000fea0003800200 */
.L_x_51:
        /* <DEDUP_REMOVED lines=14> */
.L_x_54:
[----:B------:R-:W-:Y:S05]  /*1b10*/  BSYNC.RECONVERGENT B0 ;  /* 0x0000000000007941 */ /* 0x000fea0003800200 */
.L_x_53:
        /* <DEDUP_REMOVED lines=14> */
.L_x_56:
[----:B------:R-:W-:Y:S05]  /*1c00*/  BSYNC.RECONVERGENT B0 ;  /* 0x0000000000007941 */ /* 0x000fea0003800200 */
.L_x_55:
        /* <DEDUP_REMOVED lines=14> */
.L_x_58:
[----:B------:R-:W-:Y:S05]  /*1cf0*/  BSYNC.RECONVERGENT B0 ;  /* 0x0000000000007941 */ /* 0x000fea0003800200 */
.L_x_57:
        /* <DEDUP_REMOVED lines=14> */
.L_x_60:
[----:B------:R-:W-:Y:S05]  /*1de0*/  BSYNC.RECONVERGENT B0 ;  /* 0x0000000000007941 */ /* 0x000fea0003800200 */
.L_x_59:
        /* <DEDUP_REMOVED lines=14> */
.L_x_62:
[----:B------:R-:W-:Y:S05]  /*1ed0*/  BSYNC.RECONVERGENT B0 ;  /* 0x0000000000007941 */ /* 0x000fea0003800200 */
.L_x_61:
        /* <DEDUP_REMOVED lines=14> */
.L_x_64:
[----:B------:R-:W-:Y:S05]  /*1fc0*/  BSYNC.RECONVERGENT B0 ;  /* 0x0000000000007941 */ /* 0x000fea0003800200 */
.L_x_63:
        /* <DEDUP_REMOVED lines=14> */
.L_x_66:
[----:B------:R-:W-:Y:S05]  /*20b0*/  BSYNC.RECONVERGENT B0 ;  /* 0x0000000000007941 */ /* 0x000fea0003800200 */
.L_x_65:
        /* <DEDUP_REMOVED lines=14> */
.L_x_68:
[----:B------:R-:W-:Y:S05]  /*21a0*/  BSYNC.RECONVERGENT B0 ;  /* 0x0000000000007941 */ /* 0x000fea0003800200 */
.L_x_67:
        /* <DEDUP_REMOVED lines=14> */
.L_x_70:
[----:B------:R-:W-:Y:S05]  /*2290*/  BSYNC.RECONVERGENT B0 ;  /* 0x0000000000007941 */ /* 0x000fea0003800200 */
.L_x_69:
        /* <DEDUP_REMOVED lines=14> */
.L_x_72:
[----:B------:R-:W-:Y:S05]  /*2380*/  BSYNC.RECONVERGENT B0 ;  /* 0x0000000000007941 */ /* 0x000fea0003800200 */
.L_x_71:
        /* <DEDUP_REMOVED lines=14> */
.L_x_74:
[----:B------:R-:W-:Y:S05]  /*2470*/  BSYNC.RECONVERGENT B0 ;  /* 0x0000000000007941 */ /* 0x000fea0003800200 */
.L_x_73:
        /* <DEDUP_REMOVED lines=14> */
.L_x_76:
[----:B------:R-:W-:Y:S05]  /*2560*/  BSYNC.RECONVERGENT B0 ;  /* 0x0000000000007941 */ /* 0x000fea0003800200 */
.L_x_75:
        /* <DEDUP_REMOVED lines=14> */
.L_x_78:
[----:B------:R-:W-:Y:S05]  /*2650*/  BSYNC.RECONVERGENT B0 ;  /* 0x0000000000007941 */ /* 0x000fea0003800200 */
.L_x_77:
        /* <DEDUP_REMOVED lines=14> */
.L_x_80:
[----:B------:R-:W-:Y:S05]  /*2740*/  BSYNC.RECONVERGENT B0 ;  /* 0x0000000000007941 */ /* 0x000fea0003800200 */
.L_x_79:
        /* <DEDUP_REMOVED lines=14> */
.L_x_82:
[----:B------:R-:W-:Y:S05]  /*2830*/  BSYNC.RECONVERGENT B0 ;  /* 0x0000000000007941 */ /* 0x000fea0003800200 */
.L_x_81:
        /* <DEDUP_REMOVED lines=14> */
.L_x_84:
[----:B------:R-:W-:Y:S05]  /*2920*/  BSYNC.RECONVERGENT B0 ;  /* 0x0000000000007941 */ /* 0x000fea0003800200 */
.L_x_83:
        /* <DEDUP_REMOVED lines=14> */
.L_x_86:
[----:B------:R-:W-:Y:S05]  /*2a10*/  BSYNC.RECONVERGENT B0 ;  /* 0x0000000000007941 */ /* 0x000fea0003800200 */
.L_x_85:
        /* <DEDUP_REMOVED lines=14> */
.L_x_88:
[----:B------:R-:W-:Y:S05]  /*2b00*/  BSYNC.RECONVERGENT B0 ;  /* 0x0000000000007941 */ /* 0x000fea0003800200 */
.L_x_87:
        /* <DEDUP_REMOVED lines=14> */
.L_x_90:
[----:B------:R-:W-:Y:S05]  /*2bf0*/  BSYNC.RECONVERGENT B0 ;  /* 0x0000000000007941 */ /* 0x000fea0003800200 */
.L_x_89:
        /* <DEDUP_REMOVED lines=14> */
.L_x_92:
[----:B------:R-:W-:Y:S05]  /*2ce0*/  BSYNC.RECONVERGENT B0 ;  /* 0x0000000000007941 */ /* 0x000fea0003800200 */
.L_x_91:
        /* <DEDUP_REMOVED lines=14> */
.L_x_94:
[----:B------:R-:W-:Y:S05]  /*2dd0*/  BSYNC.RECONVERGENT B0 ;  /* 0x0000000000007941 */ /* 0x000fea0003800200 */
.L_x_93:
        /* <DEDUP_REMOVED lines=14> */
.L_x_96:
[----:B------:R-:W-:Y:S05]  /*2ec0*/  BSYNC.RECONVERGENT B0 ;  /* 0x0000000000007941 */ /* 0x000fea0003800200 */
.L_x_95:
        /* <DEDUP_REMOVED lines=14> */
.L_x_98:
[----:B------:R-:W-:Y:S05]  /*2fb0*/  BSYNC.RECONVERGENT B0 ;  /* 0x0000000000007941 */ /* 0x000fea0003800200 */
.L_x_97:
        /* <DEDUP_REMOVED lines=14> */
.L_x_100:
[----:B------:R-:W-:Y:S05]  /*30a0*/  BSYNC.RECONVERGENT B0 ;  /* 0x0000000000007941 */ /* 0x000fea0003800200 */
.L_x_99:
        /* <DEDUP_REMOVED lines=14> */
.L_x_102:
[----:B------:R-:W-:Y:S05]  /*3190*/  BSYNC.RECONVERGENT B0 ;  /* 0x0000000000007941 */ /* 0x000fea0003800200 */
.L_x_101:
        /* <DEDUP_REMOVED lines=14> */
.L_x_104:
[----:B------:R-:W-:Y:S05]  /*3280*/  BSYNC.RECONVERGENT B0 ;  /* 0x0000000000007941 */ /* 0x000fea0003800200 */
.L_x_103:
        /* <DEDUP_REMOVED lines=14> */
.L_x_106:
[----:B------:R-:W-:Y:S05]  /*3370*/  BSYNC.RECONVERGENT B0 ;  /* 0x0000000000007941 */ /* 0x000fea0003800200 */
.L_x_105:
        /* <DEDUP_REMOVED lines=14> */
.L_x_108:
[----:B------:R-:W-:Y:S05]  /*3460*/  BSYNC.RECONVERGENT B0 ;  /* 0x0000000000007941 */ /* 0x000fea0003800200 */
.L_x_107:
        /* <DEDUP_REMOVED lines=14> */
.L_x_110:
[----:B------:R-:W-:Y:S05]  /*3550*/  BSYNC.RECONVERGENT B0 ;  /* 0x0000000000007941 */ /* 0x000fea0003800200 */
.L_x_109:
        /* <DEDUP_REMOVED lines=14> */
.L_x_112:
[----:B------:R-:W-:Y:S05]  /*3640*/  BSYNC.RECONVERGENT B0 ;  /* 0x0000000000007941 */ /* 0x000fea0003800200 */
.L_x_111:
        /* <DEDUP_REMOVED lines=14> */
.L_x_114:
[----:B------:R-:W-:Y:S05]  /*3730*/  BSYNC.RECONVERGENT B0 ;  /* 0x0000000000007941 */ /* 0x000fea0003800200 */
.L_x_113:
        /* <DEDUP_REMOVED lines=14> */
.L_x_116:
[----:B------:R-:W-:Y:S05]  /*3820*/  BSYNC.RECONVERGENT B0 ;  /* 0x0000000000007941 */ /* 0x000fea0003800200 */
.L_x_115:
        /* <DEDUP_REMOVED lines=14> */
.L_x_118:
[----:B------:R-:W-:Y:S05]  /*3910*/  BSYNC.RECONVERGENT B0 ;  /* 0x0000000000007941 */ /* 0x000fea0003800200 */
.L_x_117:
        /* <DEDUP_REMOVED lines=14> */
.L_x_120:
[----:B------:R-:W-:Y:S05]  /*3a00*/  BSYNC.RECONVERGENT B0 ;  /* 0x0000000000007941 */ /* 0x000fea0003800200 */
.L_x_119:
        /* <DEDUP_REMOVED lines=14> */
.L_x_122:
[----:B------:R-:W-:Y:S05]  /*3af0*/  BSYNC.RECONVERGENT B0 ;  /* 0x0000000000007941 */ /* 0x000fea0003800200 */
.L_x_121:
        /* <DEDUP_REMOVED lines=14> */
.L_x_124:
[----:B------:R-:W-:Y:S05]  /*3be0*/  BSYNC.RECONVERGENT B0 ;  /* 0x0000000000007941 */ /* 0x000fea0003800200 */
.L_x_123:
        /* <DEDUP_REMOVED lines=14> */
.L_x_126:
[----:B------:R-:W-:Y:S05]  /*3cd0*/  BSYNC.RECONVERGENT B0 ;  /* 0x0000000000007941 */ /* 0x000fea0003800200 */
.L_x_125:
        /* <DEDUP_REMOVED lines=14> */
.L_x_128:
[----:B------:R-:W-:Y:S05]  /*3dc0*/  BSYNC.RECONVERGENT B0 ;  /* 0x0000000000007941 */ /* 0x000fea0003800200 */
.L_x_127:
        /* <DEDUP_REMOVED lines=14> */
.L_x_130:
[----:B------:R-:W-:Y:S05]  /*3eb0*/  BSYNC.RECONVERGENT B0 ;  /* 0x0000000000007941 */ /* 0x000fea0003800200 */
.L_x_129:
        /* <DEDUP_REMOVED lines=14> */
.L_x_132:
[----:B------:R-:W-:Y:S05]  /*3fa0*/  BSYNC.RECONVERGENT B0 ;  /* 0x0000000000007941 */ /* 0x000fea0003800200 */
.L_x_131:
        /* <DEDUP_REMOVED lines=14> */
.L_x_134:
[----:B------:R-:W-:Y:S05]  /*4090*/  BSYNC.RECONVERGENT B0 ;  /* 0x0000000000007941 */ /* 0x000fea0003800200 */
.L_x_133:
        /* <DEDUP_REMOVED lines=14> */
.L_x_136:
[----:B------:R-:W-:Y:S05]  /*4180*/  BSYNC.RECONVERGENT B0 ;  /* 0x0000000000007941 */ /* 0x000fea0003800200 */
.L_x_135:
        /* <DEDUP_REMOVED lines=14> */
.L_x_138:
[----:B------:R-:W-:Y:S05]  /*4270*/  BSYNC.RECONVERGENT B0 ;  /* 0x0000000000007941 */ /* 0x000fea0003800200 */
.L_x_137:
        /* <DEDUP_REMOVED lines=14> */
.L_x_140:
[----:B------:R-:W-:Y:S05]  /*4360*/  BSYNC.RECONVERGENT B0 ;  /* 0x0000000000007941 */ /* 0x000fea0003800200 */
.L_x_139:
        /* <DEDUP_REMOVED lines=14> */
.L_x_142:
[----:B------:R-:W-:Y:S05]  /*4450*/  BSYNC.RECONVERGENT B0 ;  /* 0x0000000000007941 */ /* 0x000fea0003800200 */
.L_x_141:
        /* <DEDUP_REMOVED lines=14> */
.L_x_144:
[----:B------:R-:W-:Y:S05]  /*4540*/  BSYNC.RECONVERGENT B0 ;  /* 0x0000000000007941 */ /* 0x000fea0003800200 */
.L_x_143:
        /* <DEDUP_REMOVED lines=14> */
.L_x_146:
[----:B------:R-:W-:Y:S05]  /*4630*/  BSYNC.RECONVERGENT B0 ;  /* 0x0000000000007941 */ /* 0x000fea0003800200 */
.L_x_145:
        /* <DEDUP_REMOVED lines=14> */
.L_x_148:
[----:B------:R-:W-:Y:S05]  /*4720*/  BSYNC.RECONVERGENT B0 ;  /* 0x0000000000007941 */ /* 0x000fea0003800200 */
.L_x_147:
        /* <DEDUP_REMOVED lines=14> */
.L_x_150:
[----:B------:R-:W-:Y:S05]  /*4810*/  BSYNC.RECONVERGENT B0 ;  /* 0x0000000000007941 */ /* 0x000fea0003800200 */
.L_x_149:
        /* <DEDUP_REMOVED lines=14> */
.L_x_152:
[----:B------:R-:W-:Y:S05]  /*4900*/  BSYNC.RECONVERGENT B0 ;  /* 0x0000000000007941 */ /* 0x000fea0003800200 */
.L_x_151:
        /* <DEDUP_REMOVED lines=14> */
.L_x_154:
[----:B------:R-:W-:Y:S05]  /*49f0*/  BSYNC.RECONVERGENT B0 ;  /* 0x0000000000007941 */ /* 0x000fea0003800200 */
.L_x_153:
        /* <DEDUP_REMOVED lines=14> */
.L_x_156:
[----:B------:R-:W-:Y:S05]  /*4ae0*/  BSYNC.RECONVERGENT B0 ;  /* 0x0000000000007941 */ /* 0x000fea0003800200 */
.L_x_155:
        /* <DEDUP_REMOVED lines=14> */
.L_x_158:
[----:B------:R-:W-:Y:S05]  /*4bd0*/  BSYNC.RECONVERGENT B0 ;  /* 0x0000000000007941 */ /* 0x000fea0003800200 */
.L_x_157:
        /* <DEDUP_REMOVED lines=14> */
.L_x_160:
[----:B------:R-:W-:Y:S05]  /*4cc0*/  BSYNC.RECONVERGENT B0 ;  /* 0x0000000000007941 */ /* 0x000fea0003800200 */
.L_x_159:
        /* <DEDUP_REMOVED lines=14> */
.L_x_162:
[----:B------:R-:W-:Y:S05]  /*4db0*/  BSYNC.RECONVERGENT B0 ;  /* 0x0000000000007941 */ /* 0x000fea0003800200 */
.L_x_161:
        /* <DEDUP_REMOVED lines=14> */
.L_x_164:
[----:B------:R-:W-:Y:S05]  /*4ea0*/  BSYNC.RECONVERGENT B0 ;  /* 0x0000000000007941 */ /* 0x000fea0003800200 */
.L_x_163:
        /* <DEDUP_REMOVED lines=14> */
.L_x_166:
[----:B------:R-:W-:Y:S05]  /*4f90*/  BSYNC.RECONVERGENT B0 ;  /* 0x0000000000007941 */ /* 0x000fea0003800200 */
.L_x_165:
        /* <DEDUP_REMOVED lines=14> */
.L_x_168:
[----:B------:R-:W-:Y:S05]  /*5080*/  BSYNC.RECONVERGENT B0 ;  /* 0x0000000000007941 */ /* 0x000fea0003800200 */
.L_x_167:
        /* <DEDUP_REMOVED lines=14> */
.L_x_170:
[----:B------:R-:W-:Y:S05]  /*5170*/  BSYNC.RECONVERGENT B0 ;  /* 0x0000000000007941 */ /* 0x000fea0003800200 */
.L_x_169:
        /* <DEDUP_REMOVED lines=14> */
.L_x_172:
[----:B------:R-:W-:Y:S05]  /*5260*/  BSYNC.RECONVERGENT B0 ;  /* 0x0000000000007941 */ /* 0x000fea0003800200 */
.L_x_171:
        /* <DEDUP_REMOVED lines=14> */
.L_x_174:
[----:B------:R-:W-:Y:S05]  /*5350*/  BSYNC.RECONVERGENT B0 ;  /* 0x0000000000007941 */ /* 0x000fea0003800200 */
.L_x_173:
        /* <DEDUP_REMOVED lines=14> */
.L_x_176:
[----:B------:R-:W-:Y:S05]  /*5440*/  BSYNC.RECONVERGENT B0 ;  /* 0x0000000000007941 */ /* 0x000fea0003800200 */
.L_x_175:
        /* <DEDUP_REMOVED lines=14> */
.L_x_178:
[----:B------:R-:W-:Y:S05]  /*5530*/  BSYNC.RECONVERGENT B0 ;  /* 0x0000000000007941 */ /* 0x000fea0003800200 */
.L_x_177:
        /* <DEDUP_REMOVED lines=14> */
.L_x_180:
[----:B------:R-:W-:Y:S05]  /*5620*/  BSYNC.RECONVERGENT B0 ;  /* 0x0000000000007941 */ /* 0x000fea0003800200 */
.L_x_179:
        /* <DEDUP_REMOVED lines=14> */
.L_x_182:
[----:B------:R-:W-:Y:S05]  /*5710*/  BSYNC.RECONVERGENT B0 ;  /* 0x0000000000007941 */ /* 0x000fea0003800200 */
.L_x_181:
        /* <DEDUP_REMOVED lines=14> */
.L_x_184:
[----:B------:R-:W-:Y:S05]  /*5800*/  BSYNC.RECONVERGENT B0 ;  /* 0x0000000000007941 */ /* 0x000fea0003800200 */
.L_x_183:
        /* <DEDUP_REMOVED lines=14> */
.L_x_186:
[----:B------:R-:W-:Y:S05]  /*58f0*/  BSYNC.RECONVERGENT B0 ;  /* 0x0000000000007941 */ /* 0x000fea0003800200 */
.L_x_185:
        /* <DEDUP_REMOVED lines=14> */
.L_x_188:
[----:B------:R-:W-:Y:S05]  /*59e0*/  BSYNC.RECONVERGENT B0 ;  /* 0x0000000000007941 */ /* 0x000fea0003800200 */
.L_x_187:
        /* <DEDUP_REMOVED lines=14> */
.L_x_190:
[----:B------:R-:W-:Y:S05]  /*5ad0*/  BSYNC.RECONVERGENT B0 ;  /* 0x0000000000007941 */ /* 0x000fea0003800200 */
.L_x_189:
        /* <DEDUP_REMOVED lines=14> */
.L_x_192:
[----:B------:R-:W-:Y:S05]  /*5bc0*/  BSYNC.RECONVERGENT B0 ;  /* 0x0000000000007941 */ /* 0x000fea0003800200 */
.L_x_191:
        /* <DEDUP_REMOVED lines=14> */
.L_x_194:
[----:B------:R-:W-:Y:S05]  /*5cb0*/  BSYNC.RECONVERGENT B0 ;  /* 0x0000000000007941 */ /* 0x000fea0003800200 */
.L_x_193:
        /* <DEDUP_REMOVED lines=14> */
.L_x_196:
[----:B------:R-:W-:Y:S05]  /*5da0*/  BSYNC.RECONVERGENT B0 ;  /* 0x0000000000007941 */ /* 0x000fea0003800200 */
.L_x_195:
        /* <DEDUP_REMOVED lines=14> */
.L_x_198:
[----:B------:R-:W-:Y:S05]  /*5e90*/  BSYNC.RECONVERGENT B0 ;  /* 0x0000000000007941 */ /* 0x000fea0003800200 */
.L_x_197:
        /* <DEDUP_REMOVED lines=14> */
.L_x_200:
[----:B------:R-:W-:Y:S05]  /*5f80*/  BSYNC.RECONVERGENT B0 ;  /* 0x0000000000007941 */ /* 0x000fea0003800200 */
.L_x_199:
        /* <DEDUP_REMOVED lines=14> */
.L_x_202:
[----:B------:R-:W-:Y:S05]  /*6070*/  BSYNC.RECONVERGENT B0 ;  /* 0x0000000000007941 */ /* 0x000fea0003800200 */
.L_x_201:
        /* <DEDUP_REMOVED lines=14> */
.L_x_204:
[----:B------:R-:W-:Y:S05]  /*6160*/  BSYNC.RECONVERGENT B0 ;  /* 0x0000000000007941 */ /* 0x000fea0003800200 */
.L_x_203:
        /* <DEDUP_REMOVED lines=14> */
.L_x_206:
[----:B------:R-:W-:Y:S05]  /*6250*/  BSYNC.RECONVERGENT B0 ;  /* 0x0000000000007941 */ /* 0x000fea0003800200 */
.L_x_205:
        /* <DEDUP_REMOVED lines=14> */
.L_x_208:
[----:B------:R-:W-:Y:S05]  /*6340*/  BSYNC.RECONVERGENT B0 ;  /* 0x0000000000007941 */ /* 0x000fea0003800200 */
.L_x_207:
        /* <DEDUP_REMOVED lines=14> */
.L_x_210:
[----:B------:R-:W-:Y:S05]  /*6430*/  BSYNC.RECONVERGENT B0 ;  /* 0x0000000000007941 */ /* 0x000fea0003800200 */
.L_x_209:
        /* <DEDUP_REMOVED lines=14> */
.L_x_212:
[----:B------:R-:W-:Y:S05]  /*6520*/  BSYNC.RECONVERGENT B0 ;  /* 0x0000000000007941 */ /* 0x000fea0003800200 */
.L_x_211:
        /* <DEDUP_REMOVED lines=14> */
.L_x_214:
[----:B------:R-:W-:Y:S05]  /*6610*/  BSYNC.RECONVERGENT B0 ;  /* 0x0000000000007941 */ /* 0x000fea0003800200 */
.L_x_213:
        /* <DEDUP_REMOVED lines=14> */
.L_x_216:
[----:B------:R-:W-:Y:S05]  /*6700*/  BSYNC.RECONVERGENT B0 ;  /* 0x0000000000007941 */ /* 0x000fea0003800200 */
.L_x_215:
        /* <DEDUP_REMOVED lines=14> */
.L_x_218:
[----:B------:R-:W-:Y:S05]  /*67f0*/  BSYNC.RECONVERGENT B0 ;  /* 0x0000000000007941 */ /* 0x000fea0003800200 */
.L_x_217:
        /* <DEDUP_REMOVED lines=14> */
.L_x_220:
[----:B------:R-:W-:Y:S05]  /*68e0*/  BSYNC.RECONVERGENT B0 ;  /* 0x0000000000007941 */ /* 0x000fea0003800200 */
.L_x_219:
        /* <DEDUP_REMOVED lines=14> */
.L_x_222:
[----:B------:R-:W-:Y:S05]  /*69d0*/  BSYNC.RECONVERGENT B0 ;  /* 0x0000000000007941 */ /* 0x000fea0003800200 */
.L_x_221:
        /* <DEDUP_REMOVED lines=14> */
.L_x_224:
[----:B------:R-:W-:Y:S05]  /*6ac0*/  BSYNC.RECONVERGENT B0 ;  /* 0x0000000000007941 */ /* 0x000fea0003800200 */
.L_x_223:
        /* <DEDUP_REMOVED lines=14> */
.L_x_226:
[----:B------:R-:W-:Y:S05]  /*6bb0*/  BSYNC.RECONVERGENT B0 ;  /* 0x0000000000007941 */ /* 0x000fea0003800200 */
.L_x_225:
        /* <DEDUP_REMOVED lines=14> */
.L_x_228:
[----:B------:R-:W-:Y:S05]  /*6ca0*/  BSYNC.RECONVERGENT B0 ;  /* 0x0000000000007941 */ /* 0x000fea0003800200 */
.L_x_227:
        /* <DEDUP_REMOVED lines=14> */
.L_x_230:
[----:B------:R-:W-:Y:S05]  /*6d90*/  BSYNC.RECONVERGENT B0 ;  /* 0x0000000000007941 */ /* 0x000fea0003800200 */
.L_x_229:
        /* <DEDUP_REMOVED lines=14> */
.L_x_232:
[----:B------:R-:W-:Y:S05]  /*6e80*/  BSYNC.RECONVERGENT B0 ;  /* 0x0000000000007941 */ /* 0x000fea0003800200 */
.L_x_231:
        /* <DEDUP_REMOVED lines=14> */
.L_x_234:
[----:B------:R-:W-:Y:S05]  /*6f70*/  BSYNC.RECONVERGENT B0 ;  /* 0x0000000000007941 */ /* 0x000fea0003800200 */
.L_x_233:
        /* <DEDUP_REMOVED lines=14> */
.L_x_236:
[----:B------:R-:W-:Y:S05]  /*7060*/  BSYNC.RECONVERGENT B0 ;  /* 0x0000000000007941 */ /* 0x000fea0003800200 */
.L_x_235:
        /* <DEDUP_REMOVED lines=14> */
.L_x_238:
[----:B------:R-:W-:Y:S05]  /*7150*/  BSYNC.RECONVERGENT B0 ;  /* 0x0000000000007941 */ /* 0x000fea0003800200 */
.L_x_237:
        /* <DEDUP_REMOVED lines=14> */
.L_x_240:
[----:B------:R-:W-:Y:S05]  /*7240*/  BSYNC.RECONVERGENT B0 ;  /* 0x0000000000007941 */ /* 0x000fea0003800200 */
.L_x_239:
        /* <DEDUP_REMOVED lines=14> */
.L_x_242:
[----:B------:R-:W-:Y:S05]  /*7330*/  BSYNC.RECONVERGENT B0 ;  /* 0x0000000000007941 */ /* 0x000fea0003800200 */
.L_x_241:
[----:B------:R-:W-:Y:S01]  /*7340*/  BSSY.RECONVERGENT B0, `(.L_x_243) ;  /* 0x000000e000007945 */ /* 0x000fe20003800200 */
[----:B------:R-:W-:Y:S01]  /*7350*/  ISETP.GE.U32.AND P0, PT, R12, UR8, PT ;  /* 0x000000080c007c0c */ /* 0x000fe2000bf06070 */
[----:B01234-:R-:W-:Y:S02]  /*7360*/  VIADD R10, R6, 0x7f ;  /* 0x0000007f060a7836 */ /* 0x01ffe40000000000 */
[----:B------:R-:W-:Y:S10]  /*7370*/  @P1 BRA `(.L_x_244) ;  /* 0x0000000000281947 */ /* 0x000ff40003800000 */
        /* <DEDUP_REMOVED lines=10> */
.L_x_244:
[----:B------:R-:W-:Y:S05]  /*7420*/  BSYNC.RECONVERGENT B0 ;  /* 0x0000000000007941 */ /* 0x000fea0003800200 */
.L_x_243:
[----:B------:R-:W-:Y:S01]  /*7430*/  BSSY.RECONVERGENT B0, `(.L_x_245) ;  /* 0x000000d000007945 */ /* 0x000fe20003800200 */
[----:B------:R-:W-:-:S03]  /*7440*/  ISETP.GE.U32.AND P1, PT, R10, UR8, PT ;  /* 0x000000080a007c0c */ /* 0x000fc6000bf26070 */
        /* <DEDUP_REMOVED lines=11> */
.L_x_246:
[----:B------:R-:W-:Y:S05]  /*7500*/  BSYNC.RECONVERGENT B0 ;  /* 0x0000000000007941 */ /* 0x000fea0003800200 */
.L_x_245:
[----:B------:R-:W-:Y:S01]  /*7510*/  BSSY.RECONVERGENT B0, `(.L_x_247) ;  /* 0x000000d000007945 */ /* 0x000fe20003800200 */
[----:B------:R-:W-:-:S03]  /*7520*/  ISETP.GT.AND P2, PT, R0, R7, PT ;  /* 0x000000070000720c */ /* 0x000fc60003f44270 */
        /* <DEDUP_REMOVED lines=11> */
.L_x_248:
[----:B------:R-:W-:Y:S05]  /*75e0*/  BSYNC.RECONVERGENT B0 ;  /* 0x0000000000007941 */ /* 0x000fea0003800200 */
.L_x_247:
[----:B------:R-:W-:Y:S04]  /*75f0*/  BSSY.RECONVERGENT B0, `(.L_x_249) ;  /* 0x000000c000007945 */ /* 0x000fe80003800200 */
[----:B------:R-:W-:Y:S05]  /*7600*/  @P4 BRA `(.L_x_250) ;  /* 0x0000000000284947 */ /* 0x000fea0003800000 */
        /* <DEDUP_REMOVED lines=10> */
.L_x_250:
[----:B------:R-:W-:Y:S05]  /*76b0*/  BSYNC.RECONVERGENT B0 ;  /* 0x0000000000007941 */ /* 0x000fea0003800200 */
.L_x_249:
[----:B------:R-:W-:Y:S04]  /*76c0*/  BSSY.RECONVERGENT B0, `(.L_x_251) ;  /* 0x000000c000007945 */ /* 0x000fe80003800200 */
[----:B------:R-:W-:Y:S05]  /*76d0*/  @P5 BRA `(.L_x_252) ;  /* 0x0000000000285947 */ /* 0x000fea0003800000 */
        /* <DEDUP_REMOVED lines=10> */
.L_x_252:
[----:B------:R-:W-:Y:S05]  /*7780*/  BSYNC.RECONVERGENT B0 ;  /* 0x0000000000007941 */ /* 0x000fea0003800200 */
.L_x_251:
[----:B------:R-:W-:Y:S04]  /*7790*/  BSSY.RECONVERGENT B0, `(.L_x_253) ;  /* 0x000000c000007945 */ /* 0x000fe80003800200 */
[----:B------:R-:W-:Y:S05]  /*77a0*/  @P6 BRA `(.L_x_254) ;  /* 0x0000000000286947 */ /* 0x000fea0003800000 */
        /* <DEDUP_REMOVED lines=10> */
.L_x_254:
[----:B------:R-:W-:Y:S05]  /*7850*/  BSYNC.RECONVERGENT B0 ;  /* 0x0000000000007941 */ /* 0x000fea0003800200 */
.L_x_253:
        /* <DEDUP_REMOVED lines=12> */
.L_x_256:
[----:B------:R-:W-:Y:S05]  /*7920*/  BSYNC.RECONVERGENT B0 ;  /* 0x0000000000007941 */ /* 0x000fea0003800200 */
.L_x_255:
        /* <DEDUP_REMOVED lines=8> */
[----:B------:R-:W-:Y:S01]  /*79b0*/  IMAD.IADD R8, R8, 0x1, R5 ;  /* 0x0000000108087824 */ /* 0x000fe200078e0205 */
[----:B-----5:R-:W-:-:S06]  /*79c0*/  ULEA UR4, UR5, UR4, 0x18 ;  /* 0x0000000405047291 */ /* 0x020fcc000f8ec0ff */
[----:B------:R-:W-:-:S05]  /*79d0*/  LEA R8, R8, UR4, 0x2 ;  /* 0x0000000408087c11 */ /* 0x000fca000f8e10ff */
[----:B------:R0:W-:Y:S02]  /*79e0*/  ATOMS.POPC.INC.32 RZ, [R8+URZ] ;  /* 0x0000000008ff7f8c */ /* 0x0001e4000d8000ff */
.L_x_258:
[----:B------:R-:W-:Y:S05]  /*79f0*/  BSYNC.RECONVERGENT B0 ;  /* 0x0000000000007941 */ /* 0x000fea0003800200 */
.L_x_257:
[----:B------:R-:W-:Y:S06]  /*7a00*/  BAR.SYNC.DEFER_BLOCKING 0x0 ;  /* 0x0000000000007b1d */ /* 0x000fec0000010000 */
[----:B------:R-:W-:Y:S05]  /*7a10*/  @P2 EXIT ;  /* 0x000000000000294d */ /* 0x000fea0003800000 */
[----:B------:R-:W5:Y:S01]  /*7a20*/  S2UR UR5, SR_CgaCtaId ;  /* 0x00000000000579c3 */ /* 0x000f620000008800 */
[----:B------:R-:W-:-:S07]  /*7a30*/  UMOV UR4, 0x400 ;  /* 0x0000040000047882 */ /* 0x000fce0000000000 */
[----:B------:R-:W0:Y:S01]  /*7a40*/  LDC.64 R2, c[0x0][0x390] ;  /* 0x0000e400ff027b82 */ /* 0x000e220000000a00 */
[----:B-----5:R-:W-:-:S12]  /*7a50*/  ULEA UR4, UR5, UR4, 0x18 ;  /* 0x0000000405047291 */ /* 0x020fd8000f8ec0ff */
.L_x_259:
[----:B0-----:R-:W-:-:S05]  /*7a60*/  LEA R4, R0, UR4, 0x2 ;  /* 0x0000000400047c11 */ /* 0x001fca000f8e10ff */
[--C-:B01234-:R-:W-:Y:S02]  /*7a70*/  IMAD R6, R9, 0x8, R4.reuse ;  /* 0x0000000809067824 */ /* 0x11ffe400078e0204 */
[----:B------:R-:W-:Y:S02]  /*7a80*/  IMAD R5, R7, 0x4, R4 ;  /* 0x0000000407057824 */ /* 0x000fe400078e0204 */
[----:B------:R-:W-:Y:S02]  /*7a90*/  IMAD R8, R9, 0x4, R6 ;  /* 0x0000000409087824 */ /* 0x000fe400078e0206 */
[----:B------:R-:W-:Y:S02]  /*7aa0*/  IMAD R14, R7, 0x8, R4 ;  /* 0x00000008070e7824 */ /* 0x000fe400078e0204 */
[----:B------:R-:W-:Y:S01]  /*7ab0*/  IMAD R10, R9, 0x4, R8 ;  /* 0x00000004090a7824 */ /* 0x000fe200078e0208 */
[----:B------:R-:W-:Y:S01]  /*7ac0*/  LDS R4, [R4] ;  /* 0x0000000004047984 */ /* 0x000fe20000000800 */
[----:B------:R-:W-:-:S02]  /*7ad0*/  IMAD R13, R7, 0x4, R6 ;  /* 0x00000004070d7824 */ /* 0x000fc400078e0206 */
[----:B------:R-:W-:Y:S01]  /*7ae0*/  IMAD R12, R9, 0x4, R10 ;  /* 0x00000004090c7824 */ /* 0x000fe200078e020a */
[----:B------:R-:W-:Y:S01]  /*7af0*/  LDS R5, [R5+0x4] ;  /* 0x0000040005057984 */ /* 0x000fe20000000800 */
[C---:B------:R-:W-:Y:S02]  /*7b00*/  IMAD R8, R7.reuse, 0x4, R8 ;  /* 0x0000000407087824 */ /* 0x040fe400078e0208 */
[----:B------:R-:W-:Y:S01]  /*7b10*/  IMAD R15, R7, 0x4, R10 ;  /* 0x00000004070f7824 */ /* 0x000fe200078e020a */
[----:B------:R-:W0:Y:S01]  /*7b20*/  LDS R6, [R14+0x8] ;  /* 0x000008000e067984 */ /* 0x000e220000000800 */
[--C-:B------:R-:W-:Y:S02]  /*7b30*/  IMAD R10, R9, 0x4, R12.reuse ;  /* 0x00000004090a7824 */ /* 0x100fe400078e020c */
[C---:B------:R-:W-:Y:S01]  /*7b40*/  IMAD R12, R7.reuse, 0x4, R12 ;  /* 0x00000004070c7824 */ /* 0x040fe200078e020c */
[----:B------:R-:W-:Y:S01]  /*7b50*/  LDS R13, [R13+0x4] ;  /* 0x000004000d0d7984 */ /* 0x000fe20000000800 */
[----:B------:R-:W-:-:S03]  /*7b60*/  IMAD R16, R7, 0x4, R10 ;  /* 0x0000000407107824 */ /* 0x000fc600078e020a */
[----:B------:R-:W1:Y:S04]  /*7b70*/  LDS R8, [R8+0x4] ;  /* 0x0000040008087984 */ /* 0x000e680000000800 */
[----:B------:R-:W-:Y:S04]  /*7b80*/  LDS R15, [R15+0x4] ;  /* 0x000004000f0f7984 */ /* 0x000fe80000000800 */
[----:B------:R-:W2:Y:S04]  /*7b90*/  LDS R10, [R12+0x4] ;  /* 0x000004000c0a7984 */ /* 0x000ea80000000800 */
[----:B------:R-:W3:Y:S01]  /*7ba0*/  LDS R17, [R16+0x4] ;  /* 0x0000040010117984 */ /* 0x000ee20000000800 */
[----:B0-----:R-:W-:-:S04]  /*7bb0*/  IADD3 R4, PT, PT, R6, R5, R4 ;  /* 0x0000000506047210 */ /* 0x001fc80007ffe004 */
[----:B-1----:R-:W-:-:S04]  /*7bc0*/  IADD3 R4, PT, PT, R8, R13, R4 ;  /* 0x0000000d08047210 */ /* 0x002fc80007ffe004 */
[----:B--2---:R-:W-:Y:S01]  /*7bd0*/  IADD3 R10, PT, PT, R10, R15, R4 ;  /* 0x0000000f0a0a7210 */ /* 0x004fe20007ffe004 */
[----:B------:R-:W-:-:S04]  /*7be0*/  IMAD.WIDE R4, R0, 0x4, R2 ;  /* 0x0000000400047825 */ /* 0x000fc800078e0202 */
[----:B------:R-:W-:Y:S02]  /*7bf0*/  IMAD.IADD R0, R11, 0x1, R0 ;  /* 0x000000010b007824 */ /* 0x000fe400078e0200 */
[----:B---3--:R-:W-:-:S03]  /*7c00*/  IMAD.IADD R17, R10, 0x1, R17 ;  /* 0x000000010a117824 */ /* 0x008fc600078e0211 */
[----:B------:R-:W-:Y:S02]  /*7c10*/  ISETP.GT.AND P0, PT, R0, R7, PT ;  /* 0x000000070000720c */ /* 0x000fe40003f04270 */
[----:B------:R0:W-:Y:S11]  /*7c20*/  REDG.E.ADD.STRONG.GPU desc[UR6][R4.64], R17 ;  /* 0x000000110400798e */ /* 0x0001f6000c12e106 */
[----:B------:R-:W-:Y:S05]  /*7c30*/  @!P0 BRA `(.L_x_259) ;  /* 0xfffffffc00888947 */ /* 0x000fea000383ffff */
[----:B------:R-:W-:Y:S05]  /*7c40*/  EXIT ;  /* 0x000000000000794d */ /* 0x000fea0003800000 */
.L_x_260:
[----:B------:R-:W-:-:S00]  /*7c50*/  BRA `(.L_x_260) ;  /* 0xfffffffc00fc7947 */ /* 0x000fc0000383ffff */
[----:B------:R-:W-:-:S00]  /*7c60*/  NOP ;  /* 0x0000000000007918 */ /* 0x000fc00000000000 */
        /* <DEDUP_REMOVED lines=9> */
.L_x_261:


//--------------------- .nv.shared._Z16histogram_kernelPKcjPjii --------------------------
	.section	.nv.shared._Z16histogram_kernelPKcjPjii,"aw",@nobits
	.sectionflags	@""
	.align	16
	.zero		1024


//--------------------- .nv.shared.reserved.0     --------------------------
	.section	.nv.shared.reserved.0,"aw",@nobits
	.weak		__nv_reservedSMEM_offset_0_alias
	.size		__nv_reservedSMEM_offset_0_alias, 0, 64
	.other		__nv_reservedSMEM_offset_0_alias,@"STO_CUDA_RESERVED_SHARED STV_DEFAULT"
__nv_reservedSMEM_offset_0_alias:
	.zero		0
	.zero		64


//--------------------- .nv.constant0._Z16histogram_kernelPKcjPjii --------------------------
	.section	.nv.constant0._Z16histogram_kernelPKcjPjii,"a",@progbits
	.sectionflags	@""
	.align	4
.nv.constant0._Z16histogram_kernelPKcjPjii:
	.zero		928


//--------------------- SYMBOLS --------------------------

	.type		.nv.reservedSmem.offset0,@object
	.size		.nv.reservedSmem.offset0,0x4
	.type		.nv.reservedSmem.cap,@object
	.size		.nv.reservedSmem.cap,0x4
